//
// Generated by NVIDIA NVVM Compiler
//
// Compiler Build ID: CL-36424714
// Cuda compilation tools, release 13.0, V13.0.88
// Based on NVVM 20.0.0
//

.version 9.0
.target sm_100
.address_size 64

	// .globl	_Z9print_ptrPdii
.extern .func  (.param .b32 func_retval0) vprintf
(
	.param .b64 vprintf_param_0,
	.param .b64 vprintf_param_1
)
;
.global .align 1 .b8 $str[4] = {37, 102, 32};
.global .align 1 .b8 $str$1[2] = {10};

.visible .entry _Z9print_ptrPdii(
	.param .u64 .ptr .align 1 _Z9print_ptrPdii_param_0,
	.param .u32 _Z9print_ptrPdii_param_1,
	.param .u32 _Z9print_ptrPdii_param_2
)
{
	.local .align 8 .b8 	__local_depot0[8];
	.reg .b64 	%SP;
	.reg .b64 	%SPL;
	.reg .pred 	%p<17>;
	.reg .b32 	%r<199>;
	.reg .b64 	%rd<95>;
	.reg .b64 	%fd<32>;

	mov.u64 	%SPL, __local_depot0;
	cvta.local.u64 	%SP, %SPL;
	ld.param.u64 	%rd6, [_Z9print_ptrPdii_param_0];
	ld.param.u32 	%r81, [_Z9print_ptrPdii_param_1];
	ld.param.u32 	%r82, [_Z9print_ptrPdii_param_2];
	cvta.to.global.u64 	%rd1, %rd6;
	add.u64 	%rd7, %SP, 0;
	add.u64 	%rd2, %SPL, 0;
	setp.lt.s32 	%p1, %r81, 1;
	@%p1 bra 	$L__BB0_23;
	setp.lt.s32 	%p2, %r82, 1;
	@%p2 bra 	$L__BB0_17;
	and.b32  	%r1, %r82, 15;
	and.b32  	%r2, %r82, 7;
	and.b32  	%r3, %r82, 2147483632;
	and.b32  	%r4, %r82, 3;
	neg.s32 	%r5, %r3;
	shl.b32 	%r6, %r81, 4;
	shl.b32 	%r7, %r81, 1;
	mul.lo.s32 	%r8, %r81, 3;
	shl.b32 	%r9, %r81, 2;
	mul.lo.s32 	%r10, %r81, 5;
	mul.lo.s32 	%r11, %r81, 7;
	shl.b32 	%r12, %r81, 3;
	mul.lo.s32 	%r13, %r81, 9;
	mul.lo.s32 	%r14, %r81, 10;
	mul.lo.s32 	%r15, %r81, 11;
	mul.lo.s32 	%r16, %r81, 12;
	mul.lo.s32 	%r17, %r81, 13;
	mul.lo.s32 	%r18, %r81, 15;
	mov.b32 	%r177, 0;
	mov.u64 	%rd92, $str$1;
	mov.u64 	%rd79, $str;
	mul.wide.u32 	%rd46, %r6, 8;
$L__BB0_3:
	setp.lt.u32 	%p7, %r82, 16;
	mov.b32 	%r195, 0;
	@%p7 bra 	$L__BB0_6;
	add.s32 	%r192, %r81, %r177;
	add.s32 	%r191, %r7, %r177;
	add.s32 	%r190, %r8, %r177;
	add.s32 	%r189, %r9, %r177;
	add.s32 	%r188, %r10, %r177;
	mad.lo.s32 	%r187, %r81, 6, %r177;
	add.s32 	%r186, %r11, %r177;
	add.s32 	%r185, %r12, %r177;
	add.s32 	%r184, %r13, %r177;
	add.s32 	%r183, %r14, %r177;
	add.s32 	%r182, %r15, %r177;
	add.s32 	%r181, %r16, %r177;
	add.s32 	%r180, %r17, %r177;
	mad.lo.s32 	%r179, %r81, 14, %r177;
	add.s32 	%r178, %r18, %r177;
	mul.wide.u32 	%rd12, %r177, 8;
	add.s64 	%rd94, %rd1, %rd12;
	mov.u32 	%r193, %r5;
$L__BB0_5:
	.pragma "nounroll";
	ld.global.f64 	%fd1, [%rd94];
	st.local.f64 	[%rd2], %fd1;
	cvta.global.u64 	%rd14, %rd79;
	{ // callseq 5, 0
	.param .b64 param0;
	st.param.b64 	[param0], %rd14;
	.param .b64 param1;
	st.param.b64 	[param1], %rd7;
	.param .b32 retval0;
	call.uni (retval0), 
	vprintf, 
	(
	param0, 
	param1
	);
	ld.param.b32 	%r98, [retval0];
	} // callseq 5
	mul.wide.u32 	%rd16, %r192, 8;
	add.s64 	%rd17, %rd1, %rd16;
	ld.global.f64 	%fd2, [%rd17];
	st.local.f64 	[%rd2], %fd2;
	{ // callseq 6, 0
	.param .b64 param0;
	st.param.b64 	[param0], %rd14;
	.param .b64 param1;
	st.param.b64 	[param1], %rd7;
	.param .b32 retval0;
	call.uni (retval0), 
	vprintf, 
	(
	param0, 
	param1
	);
	ld.param.b32 	%r100, [retval0];
	} // callseq 6
	mul.wide.u32 	%rd18, %r191, 8;
	add.s64 	%rd19, %rd1, %rd18;
	ld.global.f64 	%fd3, [%rd19];
	st.local.f64 	[%rd2], %fd3;
	{ // callseq 7, 0
	.param .b64 param0;
	st.param.b64 	[param0], %rd14;
	.param .b64 param1;
	st.param.b64 	[param1], %rd7;
	.param .b32 retval0;
	call.uni (retval0), 
	vprintf, 
	(
	param0, 
	param1
	);
	ld.param.b32 	%r102, [retval0];
	} // callseq 7
	mul.wide.u32 	%rd20, %r190, 8;
	add.s64 	%rd21, %rd1, %rd20;
	ld.global.f64 	%fd4, [%rd21];
	st.local.f64 	[%rd2], %fd4;
	{ // callseq 8, 0
	.param .b64 param0;
	st.param.b64 	[param0], %rd14;
	.param .b64 param1;
	st.param.b64 	[param1], %rd7;
	.param .b32 retval0;
	call.uni (retval0), 
	vprintf, 
	(
	param0, 
	param1
	);
	ld.param.b32 	%r104, [retval0];
	} // callseq 8
	mul.wide.u32 	%rd22, %r189, 8;
	add.s64 	%rd23, %rd1, %rd22;
	ld.global.f64 	%fd5, [%rd23];
	st.local.f64 	[%rd2], %fd5;
	{ // callseq 9, 0
	.param .b64 param0;
	st.param.b64 	[param0], %rd14;
	.param .b64 param1;
	st.param.b64 	[param1], %rd7;
	.param .b32 retval0;
	call.uni (retval0), 
	vprintf, 
	(
	param0, 
	param1
	);
	ld.param.b32 	%r106, [retval0];
	} // callseq 9
	mul.wide.u32 	%rd24, %r188, 8;
	add.s64 	%rd25, %rd1, %rd24;
	ld.global.f64 	%fd6, [%rd25];
	st.local.f64 	[%rd2], %fd6;
	{ // callseq 10, 0
	.param .b64 param0;
	st.param.b64 	[param0], %rd14;
	.param .b64 param1;
	st.param.b64 	[param1], %rd7;
	.param .b32 retval0;
	call.uni (retval0), 
	vprintf, 
	(
	param0, 
	param1
	);
	ld.param.b32 	%r108, [retval0];
	} // callseq 10
	mul.wide.u32 	%rd26, %r187, 8;
	add.s64 	%rd27, %rd1, %rd26;
	ld.global.f64 	%fd7, [%rd27];
	st.local.f64 	[%rd2], %fd7;
	{ // callseq 11, 0
	.param .b64 param0;
	st.param.b64 	[param0], %rd14;
	.param .b64 param1;
	st.param.b64 	[param1], %rd7;
	.param .b32 retval0;
	call.uni (retval0), 
	vprintf, 
	(
	param0, 
	param1
	);
	ld.param.b32 	%r110, [retval0];
	} // callseq 11
	mul.wide.u32 	%rd28, %r186, 8;
	add.s64 	%rd29, %rd1, %rd28;
	ld.global.f64 	%fd8, [%rd29];
	st.local.f64 	[%rd2], %fd8;
	{ // callseq 12, 0
	.param .b64 param0;
	st.param.b64 	[param0], %rd14;
	.param .b64 param1;
	st.param.b64 	[param1], %rd7;
	.param .b32 retval0;
	call.uni (retval0), 
	vprintf, 
	(
	param0, 
	param1
	);
	ld.param.b32 	%r112, [retval0];
	} // callseq 12
	mul.wide.u32 	%rd30, %r185, 8;
	add.s64 	%rd31, %rd1, %rd30;
	ld.global.f64 	%fd9, [%rd31];
	st.local.f64 	[%rd2], %fd9;
	{ // callseq 13, 0
	.param .b64 param0;
	st.param.b64 	[param0], %rd14;
	.param .b64 param1;
	st.param.b64 	[param1], %rd7;
	.param .b32 retval0;
	call.uni (retval0), 
	vprintf, 
	(
	param0, 
	param1
	);
	ld.param.b32 	%r114, [retval0];
	} // callseq 13
	mul.wide.u32 	%rd32, %r184, 8;
	add.s64 	%rd33, %rd1, %rd32;
	ld.global.f64 	%fd10, [%rd33];
	st.local.f64 	[%rd2], %fd10;
	{ // callseq 14, 0
	.param .b64 param0;
	st.param.b64 	[param0], %rd14;
	.param .b64 param1;
	st.param.b64 	[param1], %rd7;
	.param .b32 retval0;
	call.uni (retval0), 
	vprintf, 
	(
	param0, 
	param1
	);
	ld.param.b32 	%r116, [retval0];
	} // callseq 14
	mul.wide.u32 	%rd34, %r183, 8;
	add.s64 	%rd35, %rd1, %rd34;
	ld.global.f64 	%fd11, [%rd35];
	st.local.f64 	[%rd2], %fd11;
	{ // callseq 15, 0
	.param .b64 param0;
	st.param.b64 	[param0], %rd14;
	.param .b64 param1;
	st.param.b64 	[param1], %rd7;
	.param .b32 retval0;
	call.uni (retval0), 
	vprintf, 
	(
	param0, 
	param1
	);
	ld.param.b32 	%r118, [retval0];
	} // callseq 15
	mul.wide.u32 	%rd36, %r182, 8;
	add.s64 	%rd37, %rd1, %rd36;
	ld.global.f64 	%fd12, [%rd37];
	st.local.f64 	[%rd2], %fd12;
	{ // callseq 16, 0
	.param .b64 param0;
	st.param.b64 	[param0], %rd14;
	.param .b64 param1;
	st.param.b64 	[param1], %rd7;
	.param .b32 retval0;
	call.uni (retval0), 
	vprintf, 
	(
	param0, 
	param1
	);
	ld.param.b32 	%r120, [retval0];
	} // callseq 16
	mul.wide.u32 	%rd38, %r181, 8;
	add.s64 	%rd39, %rd1, %rd38;
	ld.global.f64 	%fd13, [%rd39];
	st.local.f64 	[%rd2], %fd13;
	{ // callseq 17, 0
	.param .b64 param0;
	st.param.b64 	[param0], %rd14;
	.param .b64 param1;
	st.param.b64 	[param1], %rd7;
	.param .b32 retval0;
	call.uni (retval0), 
	vprintf, 
	(
	param0, 
	param1
	);
	ld.param.b32 	%r122, [retval0];
	} // callseq 17
	mul.wide.u32 	%rd40, %r180, 8;
	add.s64 	%rd41, %rd1, %rd40;
	ld.global.f64 	%fd14, [%rd41];
	st.local.f64 	[%rd2], %fd14;
	{ // callseq 18, 0
	.param .b64 param0;
	st.param.b64 	[param0], %rd14;
	.param .b64 param1;
	st.param.b64 	[param1], %rd7;
	.param .b32 retval0;
	call.uni (retval0), 
	vprintf, 
	(
	param0, 
	param1
	);
	ld.param.b32 	%r124, [retval0];
	} // callseq 18
	mul.wide.u32 	%rd42, %r179, 8;
	add.s64 	%rd43, %rd1, %rd42;
	ld.global.f64 	%fd15, [%rd43];
	st.local.f64 	[%rd2], %fd15;
	{ // callseq 19, 0
	.param .b64 param0;
	st.param.b64 	[param0], %rd14;
	.param .b64 param1;
	st.param.b64 	[param1], %rd7;
	.param .b32 retval0;
	call.uni (retval0), 
	vprintf, 
	(
	param0, 
	param1
	);
	ld.param.b32 	%r126, [retval0];
	} // callseq 19
	mul.wide.u32 	%rd44, %r178, 8;
	add.s64 	%rd45, %rd1, %rd44;
	ld.global.f64 	%fd16, [%rd45];
	st.local.f64 	[%rd2], %fd16;
	{ // callseq 20, 0
	.param .b64 param0;
	st.param.b64 	[param0], %rd14;
	.param .b64 param1;
	st.param.b64 	[param1], %rd7;
	.param .b32 retval0;
	call.uni (retval0), 
	vprintf, 
	(
	param0, 
	param1
	);
	ld.param.b32 	%r128, [retval0];
	} // callseq 20
	add.s32 	%r193, %r193, 16;
	add.s32 	%r192, %r192, %r6;
	add.s32 	%r191, %r191, %r6;
	add.s32 	%r190, %r190, %r6;
	add.s32 	%r189, %r189, %r6;
	add.s32 	%r188, %r188, %r6;
	add.s32 	%r187, %r187, %r6;
	add.s32 	%r186, %r186, %r6;
	add.s32 	%r185, %r185, %r6;
	add.s32 	%r184, %r184, %r6;
	add.s32 	%r183, %r183, %r6;
	add.s32 	%r182, %r182, %r6;
	add.s32 	%r181, %r181, %r6;
	add.s32 	%r180, %r180, %r6;
	add.s32 	%r179, %r179, %r6;
	add.s32 	%r178, %r178, %r6;
	add.s64 	%rd94, %rd94, %rd46;
	setp.ne.s32 	%p8, %r193, 0;
	mov.u32 	%r195, %r3;
	@%p8 bra 	$L__BB0_5;
$L__BB0_6:
	setp.eq.s32 	%p9, %r1, 0;
	@%p9 bra 	$L__BB0_16;
	add.s32 	%r130, %r1, -1;
	setp.lt.u32 	%p10, %r130, 7;
	@%p10 bra 	$L__BB0_9;
	mad.lo.s32 	%r131, %r195, %r81, %r177;
	mul.wide.u32 	%rd47, %r131, 8;
	add.s64 	%rd48, %rd1, %rd47;
	ld.global.f64 	%fd17, [%rd48];
	st.local.f64 	[%rd2], %fd17;
	cvta.global.u64 	%rd50, %rd79;
	{ // callseq 21, 0
	.param .b64 param0;
	st.param.b64 	[param0], %rd50;
	.param .b64 param1;
	st.param.b64 	[param1], %rd7;
	.param .b32 retval0;
	call.uni (retval0), 
	vprintf, 
	(
	param0, 
	param1
	);
	ld.param.b32 	%r132, [retval0];
	} // callseq 21
	add.s32 	%r134, %r131, %r81;
	mul.wide.u32 	%rd52, %r134, 8;
	add.s64 	%rd53, %rd1, %rd52;
	ld.global.f64 	%fd18, [%rd53];
	st.local.f64 	[%rd2], %fd18;
	{ // callseq 22, 0
	.param .b64 param0;
	st.param.b64 	[param0], %rd50;
	.param .b64 param1;
	st.param.b64 	[param1], %rd7;
	.param .b32 retval0;
	call.uni (retval0), 
	vprintf, 
	(
	param0, 
	param1
	);
	ld.param.b32 	%r135, [retval0];
	} // callseq 22
	add.s32 	%r137, %r134, %r81;
	mul.wide.u32 	%rd54, %r137, 8;
	add.s64 	%rd55, %rd1, %rd54;
	ld.global.f64 	%fd19, [%rd55];
	st.local.f64 	[%rd2], %fd19;
	{ // callseq 23, 0
	.param .b64 param0;
	st.param.b64 	[param0], %rd50;
	.param .b64 param1;
	st.param.b64 	[param1], %rd7;
	.param .b32 retval0;
	call.uni (retval0), 
	vprintf, 
	(
	param0, 
	param1
	);
	ld.param.b32 	%r138, [retval0];
	} // callseq 23
	add.s32 	%r140, %r137, %r81;
	mul.wide.u32 	%rd56, %r140, 8;
	add.s64 	%rd57, %rd1, %rd56;
	ld.global.f64 	%fd20, [%rd57];
	st.local.f64 	[%rd2], %fd20;
	{ // callseq 24, 0
	.param .b64 param0;
	st.param.b64 	[param0], %rd50;
	.param .b64 param1;
	st.param.b64 	[param1], %rd7;
	.param .b32 retval0;
	call.uni (retval0), 
	vprintf, 
	(
	param0, 
	param1
	);
	ld.param.b32 	%r141, [retval0];
	} // callseq 24
	add.s32 	%r143, %r140, %r81;
	mul.wide.u32 	%rd58, %r143, 8;
	add.s64 	%rd59, %rd1, %rd58;
	ld.global.f64 	%fd21, [%rd59];
	st.local.f64 	[%rd2], %fd21;
	{ // callseq 25, 0
	.param .b64 param0;
	st.param.b64 	[param0], %rd50;
	.param .b64 param1;
	st.param.b64 	[param1], %rd7;
	.param .b32 retval0;
	call.uni (retval0), 
	vprintf, 
	(
	param0, 
	param1
	);
	ld.param.b32 	%r144, [retval0];
	} // callseq 25
	add.s32 	%r146, %r143, %r81;
	mul.wide.u32 	%rd60, %r146, 8;
	add.s64 	%rd61, %rd1, %rd60;
	ld.global.f64 	%fd22, [%rd61];
	st.local.f64 	[%rd2], %fd22;
	{ // callseq 26, 0
	.param .b64 param0;
	st.param.b64 	[param0], %rd50;
	.param .b64 param1;
	st.param.b64 	[param1], %rd7;
	.param .b32 retval0;
	call.uni (retval0), 
	vprintf, 
	(
	param0, 
	param1
	);
	ld.param.b32 	%r147, [retval0];
	} // callseq 26
	add.s32 	%r149, %r146, %r81;
	mul.wide.u32 	%rd62, %r149, 8;
	add.s64 	%rd63, %rd1, %rd62;
	ld.global.f64 	%fd23, [%rd63];
	st.local.f64 	[%rd2], %fd23;
	{ // callseq 27, 0
	.param .b64 param0;
	st.param.b64 	[param0], %rd50;
	.param .b64 param1;
	st.param.b64 	[param1], %rd7;
	.param .b32 retval0;
	call.uni (retval0), 
	vprintf, 
	(
	param0, 
	param1
	);
	ld.param.b32 	%r150, [retval0];
	} // callseq 27
	add.s32 	%r152, %r149, %r81;
	mul.wide.u32 	%rd64, %r152, 8;
	add.s64 	%rd65, %rd1, %rd64;
	ld.global.f64 	%fd24, [%rd65];
	st.local.f64 	[%rd2], %fd24;
	{ // callseq 28, 0
	.param .b64 param0;
	st.param.b64 	[param0], %rd50;
	.param .b64 param1;
	st.param.b64 	[param1], %rd7;
	.param .b32 retval0;
	call.uni (retval0), 
	vprintf, 
	(
	param0, 
	param1
	);
	ld.param.b32 	%r153, [retval0];
	} // callseq 28
	add.s32 	%r195, %r195, 8;
$L__BB0_9:
	setp.eq.s32 	%p11, %r2, 0;
	@%p11 bra 	$L__BB0_16;
	add.s32 	%r155, %r2, -1;
	setp.lt.u32 	%p12, %r155, 3;
	@%p12 bra 	$L__BB0_12;
	mad.lo.s32 	%r156, %r195, %r81, %r177;
	mul.wide.u32 	%rd66, %r156, 8;
	add.s64 	%rd67, %rd1, %rd66;
	ld.global.f64 	%fd25, [%rd67];
	st.local.f64 	[%rd2], %fd25;
	cvta.global.u64 	%rd69, %rd79;
	{ // callseq 29, 0
	.param .b64 param0;
	st.param.b64 	[param0], %rd69;
	.param .b64 param1;
	st.param.b64 	[param1], %rd7;
	.param .b32 retval0;
	call.uni (retval0), 
	vprintf, 
	(
	param0, 
	param1
	);
	ld.param.b32 	%r157, [retval0];
	} // callseq 29
	add.s32 	%r159, %r156, %r81;
	mul.wide.u32 	%rd71, %r159, 8;
	add.s64 	%rd72, %rd1, %rd71;
	ld.global.f64 	%fd26, [%rd72];
	st.local.f64 	[%rd2], %fd26;
	{ // callseq 30, 0
	.param .b64 param0;
	st.param.b64 	[param0], %rd69;
	.param .b64 param1;
	st.param.b64 	[param1], %rd7;
	.param .b32 retval0;
	call.uni (retval0), 
	vprintf, 
	(
	param0, 
	param1
	);
	ld.param.b32 	%r160, [retval0];
	} // callseq 30
	add.s32 	%r162, %r159, %r81;
	mul.wide.u32 	%rd73, %r162, 8;
	add.s64 	%rd74, %rd1, %rd73;
	ld.global.f64 	%fd27, [%rd74];
	st.local.f64 	[%rd2], %fd27;
	{ // callseq 31, 0
	.param .b64 param0;
	st.param.b64 	[param0], %rd69;
	.param .b64 param1;
	st.param.b64 	[param1], %rd7;
	.param .b32 retval0;
	call.uni (retval0), 
	vprintf, 
	(
	param0, 
	param1
	);
	ld.param.b32 	%r163, [retval0];
	} // callseq 31
	add.s32 	%r165, %r162, %r81;
	mul.wide.u32 	%rd75, %r165, 8;
	add.s64 	%rd76, %rd1, %rd75;
	ld.global.f64 	%fd28, [%rd76];
	st.local.f64 	[%rd2], %fd28;
	{ // callseq 32, 0
	.param .b64 param0;
	st.param.b64 	[param0], %rd69;
	.param .b64 param1;
	st.param.b64 	[param1], %rd7;
	.param .b32 retval0;
	call.uni (retval0), 
	vprintf, 
	(
	param0, 
	param1
	);
	ld.param.b32 	%r166, [retval0];
	} // callseq 32
	add.s32 	%r195, %r195, 4;
$L__BB0_12:
	setp.eq.s32 	%p13, %r4, 0;
	@%p13 bra 	$L__BB0_16;
	setp.eq.s32 	%p14, %r4, 1;
	mad.lo.s32 	%r72, %r195, %r81, %r177;
	mul.wide.u32 	%rd77, %r72, 8;
	add.s64 	%rd78, %rd1, %rd77;
	ld.global.f64 	%fd29, [%rd78];
	st.local.f64 	[%rd2], %fd29;
	cvta.global.u64 	%rd80, %rd79;
	{ // callseq 33, 0
	.param .b64 param0;
	st.param.b64 	[param0], %rd80;
	.param .b64 param1;
	st.param.b64 	[param1], %rd7;
	.param .b32 retval0;
	call.uni (retval0), 
	vprintf, 
	(
	param0, 
	param1
	);
	ld.param.b32 	%r168, [retval0];
	} // callseq 33
	@%p14 bra 	$L__BB0_16;
	setp.eq.s32 	%p15, %r4, 2;
	add.s32 	%r73, %r72, %r81;
	mul.wide.u32 	%rd82, %r73, 8;
	add.s64 	%rd83, %rd1, %rd82;
	ld.global.f64 	%fd30, [%rd83];
	st.local.f64 	[%rd2], %fd30;
	cvta.global.u64 	%rd85, %rd79;
	{ // callseq 34, 0
	.param .b64 param0;
	st.param.b64 	[param0], %rd85;
	.param .b64 param1;
	st.param.b64 	[param1], %rd7;
	.param .b32 retval0;
	call.uni (retval0), 
	vprintf, 
	(
	param0, 
	param1
	);
	ld.param.b32 	%r170, [retval0];
	} // callseq 34
	@%p15 bra 	$L__BB0_16;
	add.s32 	%r172, %r73, %r81;
	mul.wide.u32 	%rd87, %r172, 8;
	add.s64 	%rd88, %rd1, %rd87;
	ld.global.f64 	%fd31, [%rd88];
	st.local.f64 	[%rd2], %fd31;
	cvta.global.u64 	%rd90, %rd79;
	{ // callseq 35, 0
	.param .b64 param0;
	st.param.b64 	[param0], %rd90;
	.param .b64 param1;
	st.param.b64 	[param1], %rd7;
	.param .b32 retval0;
	call.uni (retval0), 
	vprintf, 
	(
	param0, 
	param1
	);
	ld.param.b32 	%r173, [retval0];
	} // callseq 35
$L__BB0_16:
	cvta.global.u64 	%rd93, %rd92;
	{ // callseq 36, 0
	.param .b64 param0;
	st.param.b64 	[param0], %rd93;
	.param .b64 param1;
	st.param.b64 	[param1], 0;
	.param .b32 retval0;
	call.uni (retval0), 
	vprintf, 
	(
	param0, 
	param1
	);
	ld.param.b32 	%r175, [retval0];
	} // callseq 36
	add.s32 	%r177, %r177, 1;
	setp.eq.s32 	%p16, %r177, %r81;
	@%p16 bra 	$L__BB0_23;
	bra.uni 	$L__BB0_3;
$L__BB0_17:
	add.s32 	%r83, %r81, -1;
	and.b32  	%r75, %r81, 3;
	setp.lt.u32 	%p3, %r83, 3;
	@%p3 bra 	$L__BB0_20;
	and.b32  	%r76, %r81, 2147483644;
	mov.b32 	%r197, 0;
	mov.u64 	%rd8, $str$1;
$L__BB0_19:
	cvta.global.u64 	%rd9, %rd8;
	{ // callseq 0, 0
	.param .b64 param0;
	st.param.b64 	[param0], %rd9;
	.param .b64 param1;
	st.param.b64 	[param1], 0;
	.param .b32 retval0;
	call.uni (retval0), 
	vprintf, 
	(
	param0, 
	param1
	);
	ld.param.b32 	%r85, [retval0];
	} // callseq 0
	{ // callseq 1, 0
	.param .b64 param0;
	st.param.b64 	[param0], %rd9;
	.param .b64 param1;
	st.param.b64 	[param1], 0;
	.param .b32 retval0;
	call.uni (retval0), 
	vprintf, 
	(
	param0, 
	param1
	);
	ld.param.b32 	%r87, [retval0];
	} // callseq 1
	{ // callseq 2, 0
	.param .b64 param0;
	st.param.b64 	[param0], %rd9;
	.param .b64 param1;
	st.param.b64 	[param1], 0;
	.param .b32 retval0;
	call.uni (retval0), 
	vprintf, 
	(
	param0, 
	param1
	);
	ld.param.b32 	%r89, [retval0];
	} // callseq 2
	{ // callseq 3, 0
	.param .b64 param0;
	st.param.b64 	[param0], %rd9;
	.param .b64 param1;
	st.param.b64 	[param1], 0;
	.param .b32 retval0;
	call.uni (retval0), 
	vprintf, 
	(
	param0, 
	param1
	);
	ld.param.b32 	%r91, [retval0];
	} // callseq 3
	add.s32 	%r197, %r197, 4;
	setp.ne.s32 	%p4, %r197, %r76;
	@%p4 bra 	$L__BB0_19;
$L__BB0_20:
	setp.eq.s32 	%p5, %r75, 0;
	@%p5 bra 	$L__BB0_23;
	mov.b32 	%r198, 0;
	mov.u64 	%rd10, $str$1;
$L__BB0_22:
	.pragma "nounroll";
	cvta.global.u64 	%rd11, %rd10;
	{ // callseq 4, 0
	.param .b64 param0;
	st.param.b64 	[param0], %rd11;
	.param .b64 param1;
	st.param.b64 	[param1], 0;
	.param .b32 retval0;
	call.uni (retval0), 
	vprintf, 
	(
	param0, 
	param1
	);
	ld.param.b32 	%r94, [retval0];
	} // callseq 4
	add.s32 	%r198, %r198, 1;
	setp.ne.s32 	%p6, %r198, %r75;
	@%p6 bra 	$L__BB0_22;
$L__BB0_23:
	ret;

}
	// .globl	_Z9gpu_houseP13cublasContextiiiPdS1_S1_
.visible .entry _Z9gpu_houseP13cublasContextiiiPdS1_S1_(
	.param .u64 .ptr .align 1 _Z9gpu_houseP13cublasContextiiiPdS1_S1__param_0,
	.param .u32 _Z9gpu_houseP13cublasContextiiiPdS1_S1__param_1,
	.param .u32 _Z9gpu_houseP13cublasContextiiiPdS1_S1__param_2,
	.param .u32 _Z9gpu_houseP13cublasContextiiiPdS1_S1__param_3,
	.param .u64 .ptr .align 1 _Z9gpu_houseP13cublasContextiiiPdS1_S1__param_4,
	.param .u64 .ptr .align 1 _Z9gpu_houseP13cublasContextiiiPdS1_S1__param_5,
	.param .u64 .ptr .align 1 _Z9gpu_houseP13cublasContextiiiPdS1_S1__param_6
)
{
	.reg .pred 	%p<25>;
	.reg .b32 	%r<45>;
	.reg .b64 	%rd<64>;
	.reg .b64 	%fd<129>;

	ld.param.u32 	%r28, [_Z9gpu_houseP13cublasContextiiiPdS1_S1__param_1];
	ld.param.u32 	%r29, [_Z9gpu_houseP13cublasContextiiiPdS1_S1__param_2];
	ld.param.u64 	%rd19, [_Z9gpu_houseP13cublasContextiiiPdS1_S1__param_4];
	ld.param.u64 	%rd20, [_Z9gpu_houseP13cublasContextiiiPdS1_S1__param_5];
	ld.param.u64 	%rd21, [_Z9gpu_houseP13cublasContextiiiPdS1_S1__param_6];
	cvta.to.global.u64 	%rd1, %rd19;
	cvta.to.global.u64 	%rd2, %rd20;
	cvta.to.global.u64 	%rd3, %rd21;
	setp.eq.s64 	%p1, %rd20, 0;
	setp.eq.s64 	%p2, %rd19, 0;
	or.pred  	%p3, %p2, %p1;
	setp.eq.s64 	%p4, %rd21, 0;
	or.pred  	%p5, %p3, %p4;
	@%p5 bra 	$L__BB1_29;
	mov.b64 	%rd22, 0;
	st.global.u64 	[%rd3], %rd22;
	sub.s32 	%r1, %r29, %r28;
	setp.lt.s32 	%p6, %r1, 1;
	mov.f64 	%fd122, 0d0000000000000000;
	@%p6 bra 	$L__BB1_13;
	cvt.s64.s32 	%rd4, %r28;
	mul.lo.s32 	%r31, %r29, %r28;
	cvt.s64.s32 	%rd23, %r31;
	add.s64 	%rd5, %rd23, %rd4;
	and.b32  	%r2, %r1, 7;
	sub.s32 	%r32, %r28, %r29;
	setp.gt.u32 	%p7, %r32, -8;
	mov.f64 	%fd122, 0d0000000000000000;
	mov.b32 	%r38, 0;
	@%p7 bra 	$L__BB1_5;
	and.b32  	%r38, %r1, 2147483640;
	neg.s32 	%r36, %r38;
	shl.b64 	%rd24, %rd5, 3;
	add.s64 	%rd25, %rd24, %rd1;
	add.s64 	%rd61, %rd25, 32;
	shl.b64 	%rd26, %rd4, 3;
	add.s64 	%rd27, %rd26, %rd2;
	add.s64 	%rd60, %rd27, 32;
	mov.f64 	%fd122, 0d0000000000000000;
$L__BB1_4:
	.pragma "nounroll";
	ld.global.f64 	%fd28, [%rd61+-32];
	st.global.f64 	[%rd60+-32], %fd28;
	fma.rn.f64 	%fd29, %fd28, %fd28, %fd122;
	ld.global.f64 	%fd30, [%rd61+-24];
	st.global.f64 	[%rd60+-24], %fd30;
	fma.rn.f64 	%fd31, %fd30, %fd30, %fd29;
	ld.global.f64 	%fd32, [%rd61+-16];
	st.global.f64 	[%rd60+-16], %fd32;
	fma.rn.f64 	%fd33, %fd32, %fd32, %fd31;
	ld.global.f64 	%fd34, [%rd61+-8];
	st.global.f64 	[%rd60+-8], %fd34;
	fma.rn.f64 	%fd35, %fd34, %fd34, %fd33;
	ld.global.f64 	%fd36, [%rd61];
	st.global.f64 	[%rd60], %fd36;
	fma.rn.f64 	%fd37, %fd36, %fd36, %fd35;
	ld.global.f64 	%fd38, [%rd61+8];
	st.global.f64 	[%rd60+8], %fd38;
	fma.rn.f64 	%fd39, %fd38, %fd38, %fd37;
	ld.global.f64 	%fd40, [%rd61+16];
	st.global.f64 	[%rd60+16], %fd40;
	fma.rn.f64 	%fd41, %fd40, %fd40, %fd39;
	ld.global.f64 	%fd42, [%rd61+24];
	st.global.f64 	[%rd60+24], %fd42;
	fma.rn.f64 	%fd122, %fd42, %fd42, %fd41;
	add.s32 	%r36, %r36, 8;
	add.s64 	%rd61, %rd61, 64;
	add.s64 	%rd60, %rd60, 64;
	setp.ne.s32 	%p8, %r36, 0;
	@%p8 bra 	$L__BB1_4;
$L__BB1_5:
	setp.eq.s32 	%p9, %r2, 0;
	@%p9 bra 	$L__BB1_13;
	and.b32  	%r8, %r1, 3;
	setp.lt.u32 	%p10, %r2, 4;
	@%p10 bra 	$L__BB1_8;
	cvt.u64.u32 	%rd28, %r38;
	add.s64 	%rd29, %rd5, %rd28;
	shl.b64 	%rd30, %rd29, 3;
	add.s64 	%rd31, %rd1, %rd30;
	ld.global.f64 	%fd44, [%rd31];
	add.s64 	%rd32, %rd28, %rd4;
	shl.b64 	%rd33, %rd32, 3;
	add.s64 	%rd34, %rd2, %rd33;
	st.global.f64 	[%rd34], %fd44;
	fma.rn.f64 	%fd45, %fd44, %fd44, %fd122;
	ld.global.f64 	%fd46, [%rd31+8];
	st.global.f64 	[%rd34+8], %fd46;
	fma.rn.f64 	%fd47, %fd46, %fd46, %fd45;
	ld.global.f64 	%fd48, [%rd31+16];
	st.global.f64 	[%rd34+16], %fd48;
	fma.rn.f64 	%fd49, %fd48, %fd48, %fd47;
	ld.global.f64 	%fd50, [%rd31+24];
	st.global.f64 	[%rd34+24], %fd50;
	fma.rn.f64 	%fd122, %fd50, %fd50, %fd49;
	add.s32 	%r38, %r38, 4;
$L__BB1_8:
	setp.eq.s32 	%p11, %r8, 0;
	@%p11 bra 	$L__BB1_13;
	setp.eq.s32 	%p12, %r8, 1;
	@%p12 bra 	$L__BB1_11;
	cvt.u64.u32 	%rd35, %r38;
	add.s64 	%rd36, %rd5, %rd35;
	shl.b64 	%rd37, %rd36, 3;
	add.s64 	%rd38, %rd1, %rd37;
	ld.global.f64 	%fd52, [%rd38];
	add.s64 	%rd39, %rd35, %rd4;
	shl.b64 	%rd40, %rd39, 3;
	add.s64 	%rd41, %rd2, %rd40;
	st.global.f64 	[%rd41], %fd52;
	fma.rn.f64 	%fd53, %fd52, %fd52, %fd122;
	ld.global.f64 	%fd54, [%rd38+8];
	st.global.f64 	[%rd41+8], %fd54;
	fma.rn.f64 	%fd122, %fd54, %fd54, %fd53;
	add.s32 	%r38, %r38, 2;
$L__BB1_11:
	and.b32  	%r33, %r1, 1;
	setp.eq.b32 	%p13, %r33, 1;
	not.pred 	%p14, %p13;
	@%p14 bra 	$L__BB1_13;
	cvt.u64.u32 	%rd42, %r38;
	add.s64 	%rd43, %rd5, %rd42;
	shl.b64 	%rd44, %rd43, 3;
	add.s64 	%rd45, %rd1, %rd44;
	ld.global.f64 	%fd55, [%rd45];
	add.s64 	%rd46, %rd42, %rd4;
	shl.b64 	%rd47, %rd46, 3;
	add.s64 	%rd48, %rd2, %rd47;
	st.global.f64 	[%rd48], %fd55;
	fma.rn.f64 	%fd122, %fd55, %fd55, %fd122;
$L__BB1_13:
	setp.neu.f64 	%p15, %fd122, 0d0000000000000000;
	@%p15 bra 	$L__BB1_15;
	mov.b64 	%rd59, 0;
	st.global.u64 	[%rd3], %rd59;
	bra.uni 	$L__BB1_29;
$L__BB1_15:
	setp.lt.s32 	%p16, %r1, 1;
	sqrt.rn.f64 	%fd56, %fd122;
	mul.wide.s32 	%rd49, %r28, 8;
	add.s64 	%rd12, %rd2, %rd49;
	ld.global.f64 	%fd57, [%rd12];
	sub.f64 	%fd58, %fd57, %fd56;
	st.global.f64 	[%rd12], %fd58;
	ld.global.f64 	%fd128, [%rd3];
	@%p16 bra 	$L__BB1_28;
	and.b32  	%r13, %r1, 15;
	sub.s32 	%r35, %r28, %r29;
	setp.gt.u32 	%p17, %r35, -16;
	mov.b32 	%r42, 0;
	@%p17 bra 	$L__BB1_19;
	and.b32  	%r42, %r1, 2147483632;
	neg.s32 	%r40, %r42;
	add.s64 	%rd51, %rd49, %rd2;
	add.s64 	%rd62, %rd51, 64;
$L__BB1_18:
	.pragma "nounroll";
	ld.global.f64 	%fd59, [%rd62+-64];
	fma.rn.f64 	%fd60, %fd59, %fd59, %fd128;
	st.global.f64 	[%rd3], %fd60;
	ld.global.f64 	%fd61, [%rd62+-56];
	fma.rn.f64 	%fd62, %fd61, %fd61, %fd60;
	st.global.f64 	[%rd3], %fd62;
	ld.global.f64 	%fd63, [%rd62+-48];
	fma.rn.f64 	%fd64, %fd63, %fd63, %fd62;
	st.global.f64 	[%rd3], %fd64;
	ld.global.f64 	%fd65, [%rd62+-40];
	fma.rn.f64 	%fd66, %fd65, %fd65, %fd64;
	st.global.f64 	[%rd3], %fd66;
	ld.global.f64 	%fd67, [%rd62+-32];
	fma.rn.f64 	%fd68, %fd67, %fd67, %fd66;
	st.global.f64 	[%rd3], %fd68;
	ld.global.f64 	%fd69, [%rd62+-24];
	fma.rn.f64 	%fd70, %fd69, %fd69, %fd68;
	st.global.f64 	[%rd3], %fd70;
	ld.global.f64 	%fd71, [%rd62+-16];
	fma.rn.f64 	%fd72, %fd71, %fd71, %fd70;
	st.global.f64 	[%rd3], %fd72;
	ld.global.f64 	%fd73, [%rd62+-8];
	fma.rn.f64 	%fd74, %fd73, %fd73, %fd72;
	st.global.f64 	[%rd3], %fd74;
	ld.global.f64 	%fd75, [%rd62];
	fma.rn.f64 	%fd76, %fd75, %fd75, %fd74;
	st.global.f64 	[%rd3], %fd76;
	ld.global.f64 	%fd77, [%rd62+8];
	fma.rn.f64 	%fd78, %fd77, %fd77, %fd76;
	st.global.f64 	[%rd3], %fd78;
	ld.global.f64 	%fd79, [%rd62+16];
	fma.rn.f64 	%fd80, %fd79, %fd79, %fd78;
	st.global.f64 	[%rd3], %fd80;
	ld.global.f64 	%fd81, [%rd62+24];
	fma.rn.f64 	%fd82, %fd81, %fd81, %fd80;
	st.global.f64 	[%rd3], %fd82;
	ld.global.f64 	%fd83, [%rd62+32];
	fma.rn.f64 	%fd84, %fd83, %fd83, %fd82;
	st.global.f64 	[%rd3], %fd84;
	ld.global.f64 	%fd85, [%rd62+40];
	fma.rn.f64 	%fd86, %fd85, %fd85, %fd84;
	st.global.f64 	[%rd3], %fd86;
	ld.global.f64 	%fd87, [%rd62+48];
	fma.rn.f64 	%fd88, %fd87, %fd87, %fd86;
	st.global.f64 	[%rd3], %fd88;
	ld.global.f64 	%fd89, [%rd62+56];
	fma.rn.f64 	%fd128, %fd89, %fd89, %fd88;
	st.global.f64 	[%rd3], %fd128;
	add.s32 	%r40, %r40, 16;
	add.s64 	%rd62, %rd62, 128;
	setp.ne.s32 	%p18, %r40, 0;
	@%p18 bra 	$L__BB1_18;
$L__BB1_19:
	setp.eq.s32 	%p19, %r13, 0;
	@%p19 bra 	$L__BB1_28;
	and.b32  	%r19, %r1, 7;
	setp.lt.u32 	%p20, %r13, 8;
	@%p20 bra 	$L__BB1_22;
	mul.wide.u32 	%rd52, %r42, 8;
	add.s64 	%rd53, %rd12, %rd52;
	ld.global.f64 	%fd90, [%rd53];
	fma.rn.f64 	%fd91, %fd90, %fd90, %fd128;
	st.global.f64 	[%rd3], %fd91;
	ld.global.f64 	%fd92, [%rd53+8];
	fma.rn.f64 	%fd93, %fd92, %fd92, %fd91;
	st.global.f64 	[%rd3], %fd93;
	ld.global.f64 	%fd94, [%rd53+16];
	fma.rn.f64 	%fd95, %fd94, %fd94, %fd93;
	st.global.f64 	[%rd3], %fd95;
	ld.global.f64 	%fd96, [%rd53+24];
	fma.rn.f64 	%fd97, %fd96, %fd96, %fd95;
	st.global.f64 	[%rd3], %fd97;
	ld.global.f64 	%fd98, [%rd53+32];
	fma.rn.f64 	%fd99, %fd98, %fd98, %fd97;
	st.global.f64 	[%rd3], %fd99;
	ld.global.f64 	%fd100, [%rd53+40];
	fma.rn.f64 	%fd101, %fd100, %fd100, %fd99;
	st.global.f64 	[%rd3], %fd101;
	ld.global.f64 	%fd102, [%rd53+48];
	fma.rn.f64 	%fd103, %fd102, %fd102, %fd101;
	st.global.f64 	[%rd3], %fd103;
	ld.global.f64 	%fd104, [%rd53+56];
	fma.rn.f64 	%fd128, %fd104, %fd104, %fd103;
	st.global.f64 	[%rd3], %fd128;
	add.s32 	%r42, %r42, 8;
$L__BB1_22:
	setp.eq.s32 	%p21, %r19, 0;
	@%p21 bra 	$L__BB1_28;
	and.b32  	%r22, %r1, 3;
	setp.lt.u32 	%p22, %r19, 4;
	@%p22 bra 	$L__BB1_25;
	mul.wide.u32 	%rd54, %r42, 8;
	add.s64 	%rd55, %rd12, %rd54;
	ld.global.f64 	%fd105, [%rd55];
	fma.rn.f64 	%fd106, %fd105, %fd105, %fd128;
	st.global.f64 	[%rd3], %fd106;
	ld.global.f64 	%fd107, [%rd55+8];
	fma.rn.f64 	%fd108, %fd107, %fd107, %fd106;
	st.global.f64 	[%rd3], %fd108;
	ld.global.f64 	%fd109, [%rd55+16];
	fma.rn.f64 	%fd110, %fd109, %fd109, %fd108;
	st.global.f64 	[%rd3], %fd110;
	ld.global.f64 	%fd111, [%rd55+24];
	fma.rn.f64 	%fd128, %fd111, %fd111, %fd110;
	st.global.f64 	[%rd3], %fd128;
	add.s32 	%r42, %r42, 4;
$L__BB1_25:
	setp.eq.s32 	%p23, %r22, 0;
	@%p23 bra 	$L__BB1_28;
	mul.wide.u32 	%rd57, %r42, 8;
	add.s64 	%rd58, %rd49, %rd57;
	add.s64 	%rd63, %rd2, %rd58;
	neg.s32 	%r44, %r22;
$L__BB1_27:
	.pragma "nounroll";
	ld.global.f64 	%fd112, [%rd63];
	fma.rn.f64 	%fd128, %fd112, %fd112, %fd128;
	st.global.f64 	[%rd3], %fd128;
	add.s64 	%rd63, %rd63, 8;
	add.s32 	%r44, %r44, 1;
	setp.ne.s32 	%p24, %r44, 0;
	@%p24 bra 	$L__BB1_27;
$L__BB1_28:
	mov.f64 	%fd113, 0dC000000000000000;
	div.rn.f64 	%fd114, %fd113, %fd128;
	st.global.f64 	[%rd3], %fd114;
$L__BB1_29:
	ret;

}


// ===== COMPILED SASS (sm_100) =====

	.target	sm_100

	.elftype	@"ET_EXEC"


//--------------------- .note.nv.tkinfo           --------------------------
	.section	.note.nv.tkinfo,"",@"SHT_NOTE"
	.sectionflags	@"SHF_NOTE_NV_TKINFO"
	.tkinfo
        /*0018*/ 	.word	0x00000002
        /*0030*/ 	.string	""
        /*0030*/ 	.string	"ptxas"
        /*0030*/ 	.string	"Cuda compilation tools, release 13.0, V13.0.88"
        /*0030*/ 	.string	"Build cuda_13.0.r13.0/compiler.36424714_0"
        /*0030*/ 	.string	"-arch sm_100 -m 64 "



//--------------------- .note.nv.cuinfo           --------------------------
	.section	.note.nv.cuinfo,"",@"SHT_NOTE"
	.sectionflags	@"SHF_NOTE_NV_CUINFO"
        /*0018*/ 	.short	0x0002
        /*001a*/ 	.short	0x0064
        /*001c*/ 	.short	0x0082
	.zero		2


//--------------------- .nv.info                  --------------------------
	.section	.nv.info,"",@"SHT_CUDA_INFO"
	.align	4


	//----- nvinfo : EIATTR_REGCOUNT
	.align		4
        /*0000*/ 	.byte	0x04, 0x2f
        /*0002*/ 	.short	(.L_3 - .L_2)
	.align		4
.L_2:
        /*0004*/ 	.word	index@(_Z9print_ptrPdii)
        /*0008*/ 	.word	0x0000002a


	//----- nvinfo : EIATTR_FRAME_SIZE
	.align		4
.L_3:
        /*000c*/ 	.byte	0x04, 0x11
        /*000e*/ 	.short	(.L_5 - .L_4)
	.align		4
.L_4:
        /*0010*/ 	.word	index@(_Z9print_ptrPdii)
        /*0014*/ 	.word	0x00000008


	//----- nvinfo : EIATTR_REGCOUNT
	.align		4
.L_5:
        /*0018*/ 	.byte	0x04, 0x2f
        /*001a*/ 	.short	(.L_7 - .L_6)
	.align		4
.L_6:
        /*001c*/ 	.word	index@(_Z9gpu_houseP13cublasContextiiiPdS1_S1_)
        /*0020*/ 	.word	0x0000001f


	//----- nvinfo : EIATTR_FRAME_SIZE
	.align		4
.L_7:
        /*0024*/ 	.byte	0x04, 0x11
        /*0026*/ 	.short	(.L_9 - .L_8)
	.align		4
.L_8:
        /*0028*/ 	.word	index@($__internal_1_$__cuda_sm20_dsqrt_rn_f64_mediumpath_v1)
        /*002c*/ 	.word	0x00000000


	//----- nvinfo : EIATTR_FRAME_SIZE
	.align		4
.L_9:
        /*0030*/ 	.byte	0x04, 0x11
        /*0032*/ 	.short	(.L_11 - .L_10)
	.align		4
.L_10:
        /*0034*/ 	.word	index@($__internal_0_$__cuda_sm20_div_rn_f64_full)
        /*0038*/ 	.word	0x00000000


	//----- nvinfo : EIATTR_FRAME_SIZE
	.align		4
.L_11:
        /*003c*/ 	.byte	0x04, 0x11
        /*003e*/ 	.short	(.L_13 - .L_12)
	.align		4
.L_12:
        /*0040*/ 	.word	index@(_Z9gpu_houseP13cublasContextiiiPdS1_S1_)
        /*0044*/ 	.word	0x00000000


	//----- nvinfo : EIATTR_MIN_STACK_SIZE
	.align		4
.L_13:
        /*0048*/ 	.byte	0x04, 0x12
        /*004a*/ 	.short	(.L_15 - .L_14)
	.align		4
.L_14:
        /*004c*/ 	.word	index@(_Z9gpu_houseP13cublasContextiiiPdS1_S1_)
        /*0050*/ 	.word	0x00000000


	//----- nvinfo : EIATTR_MIN_STACK_SIZE
	.align		4
.L_15:
        /*0054*/ 	.byte	0x04, 0x12
        /*0056*/ 	.short	(.L_17 - .L_16)
	.align		4
.L_16:
        /*0058*/ 	.word	index@(_Z9print_ptrPdii)
        /*005c*/ 	.word	0x00000008
.L_17:


//--------------------- .nv.compat                --------------------------
	.section	.nv.compat,"",@"SHT_CUDA_COMPAT_INFO"
	.align	4
        /*0000*/ 	.byte	0x02, 0x09, 0x00, 0x00, 0x02, 0x02, 0x01, 0x00, 0x02, 0x05, 0x05, 0x00, 0x03, 0x07, 0x01, 0x01
        /*0010*/ 	.byte	0x02, 0x03, 0x00, 0x00, 0x02, 0x06, 0x01, 0x00, 0x04, 0x0b, 0x08, 0x00, 0x01, 0x00, 0x00, 0x00
        /*0020*/ 	.byte	0x00, 0x00, 0x00, 0x00


//--------------------- .nv.info._Z9gpu_houseP13cublasContextiiiPdS1_S1_ --------------------------
	.section	.nv.info._Z9gpu_houseP13cublasContextiiiPdS1_S1_,"",@"SHT_CUDA_INFO"
	.sectionflags	@""
	.align	4


	//----- nvinfo : EIATTR_CUDA_API_VERSION
	.align		4
        /*0000*/ 	.byte	0x04, 0x37
        /*0002*/ 	.short	(.L_19 - .L_18)
.L_18:
        /*0004*/ 	.word	0x00000082


	//----- nvinfo : EIATTR_KPARAM_INFO
	.align		4
.L_19:
        /*0008*/ 	.byte	0x04, 0x17
        /*000a*/ 	.short	(.L_21 - .L_20)
.L_20:
        /*000c*/ 	.word	0x00000000
        /*0010*/ 	.short	0x0006
        /*0012*/ 	.short	0x0028
        /*0014*/ 	.byte	0x00, 0xf5, 0x21, 0x00


	//----- nvinfo : EIATTR_KPARAM_INFO
	.align		4
.L_21:
        /*0018*/ 	.byte	0x04, 0x17
        /*001a*/ 	.short	(.L_23 - .L_22)
.L_22:
        /*001c*/ 	.word	0x00000000
        /*0020*/ 	.short	0x0005
        /*0022*/ 	.short	0x0020
        /*0024*/ 	.byte	0x00, 0xf5, 0x21, 0x00


	//----- nvinfo : EIATTR_KPARAM_INFO
	.align		4
.L_23:
        /*0028*/ 	.byte	0x04, 0x17
        /*002a*/ 	.short	(.L_25 - .L_24)
.L_24:
        /*002c*/ 	.word	0x00000000
        /*0030*/ 	.short	0x0004
        /*0032*/ 	.short	0x0018
        /*0034*/ 	.byte	0x00, 0xf5, 0x21, 0x00


	//----- nvinfo : EIATTR_KPARAM_INFO
	.align		4
.L_25:
        /*0038*/ 	.byte	0x04, 0x17
        /*003a*/ 	.short	(.L_27 - .L_26)
.L_26:
        /*003c*/ 	.word	0x00000000
        /*0040*/ 	.short	0x0003
        /*0042*/ 	.short	0x0010
        /*0044*/ 	.byte	0x00, 0xf0, 0x11, 0x00


	//----- nvinfo : EIATTR_KPARAM_INFO
	.align		4
.L_27:
        /*0048*/ 	.byte	0x04, 0x17
        /*004a*/ 	.short	(.L_29 - .L_28)
.L_28:
        /*004c*/ 	.word	0x00000000
        /*0050*/ 	.short	0x0002
        /*0052*/ 	.short	0x000c
        /*0054*/ 	.byte	0x00, 0xf0, 0x11, 0x00


	//----- nvinfo : EIATTR_KPARAM_INFO
	.align		4
.L_29:
        /*0058*/ 	.byte	0x04, 0x17
        /*005a*/ 	.short	(.L_31 - .L_30)
.L_30:
        /*005c*/ 	.word	0x00000000
        /*0060*/ 	.short	0x0001
        /*0062*/ 	.short	0x0008
        /*0064*/ 	.byte	0x00, 0xf0, 0x11, 0x00


	//----- nvinfo : EIATTR_KPARAM_INFO
	.align		4
.L_31:
        /*0068*/ 	.byte	0x04, 0x17
        /*006a*/ 	.short	(.L_33 - .L_32)
.L_32:
        /*006c*/ 	.word	0x00000000
        /*0070*/ 	.short	0x0000
        /*0072*/ 	.short	0x0000
        /*0074*/ 	.byte	0x00, 0xf5, 0x21, 0x00


	//----- nvinfo : EIATTR_SPARSE_MMA_MASK
	.align		4
.L_33:
        /*0078*/ 	.byte	0x03, 0x50
        /*007a*/ 	.short	0x0000


	//----- nvinfo : EIATTR_MAXREG_COUNT
	.align		4
        /*007c*/ 	.byte	0x03, 0x1b
        /*007e*/ 	.short	0x00ff


	//----- nvinfo : EIATTR_MERCURY_ISA_VERSION
	.align		4
        /*0080*/ 	.byte	0x03, 0x5f
        /*0082*/ 	.short	0x0101


	//----- nvinfo : EIATTR_VRC_CTA_INIT_COUNT
	.align		4
        /*0084*/ 	.byte	0x02, 0x4a
	.zero		1
	.zero		1


	//----- nvinfo : EIATTR_EXIT_INSTR_OFFSETS
	.align		4
        /*0088*/ 	.byte	0x04, 0x1c
        /*008a*/ 	.short	(.L_35 - .L_34)


	//   ....[0]....
.L_34:
        /*008c*/ 	.word	0x00000090


	//   ....[1]....
        /*0090*/ 	.word	0x00000850


	//   ....[2]....
        /*0094*/ 	.word	0x000013b0


	//----- nvinfo : EIATTR_CRS_STACK_SIZE
	.align		4
.L_35:
        /*0098*/ 	.byte	0x04, 0x1e
        /*009a*/ 	.short	(.L_37 - .L_36)
.L_36:
        /*009c*/ 	.word	0x00000000


	//----- nvinfo : EIATTR_CBANK_PARAM_SIZE
	.align		4
.L_37:
        /*00a0*/ 	.byte	0x03, 0x19
        /*00a2*/ 	.short	0x0030


	//----- nvinfo : EIATTR_PARAM_CBANK
	.align		4
        /*00a4*/ 	.byte	0x04, 0x0a
        /*00a6*/ 	.short	(.L_39 - .L_38)
	.align		4
.L_38:
        /*00a8*/ 	.word	index@(.nv.constant0._Z9gpu_houseP13cublasContextiiiPdS1_S1_)
        /*00ac*/ 	.short	0x0380
        /*00ae*/ 	.short	0x0030


	//----- nvinfo : EIATTR_SW_WAR
	.align		4
.L_39:
        /*00b0*/ 	.byte	0x04, 0x36
        /*00b2*/ 	.short	(.L_41 - .L_40)
.L_40:
        /*00b4*/ 	.word	0x00000008
.L_41:


//--------------------- .nv.info._Z9print_ptrPdii --------------------------
	.section	.nv.info._Z9print_ptrPdii,"",@"SHT_CUDA_INFO"
	.sectionflags	@""
	.align	4


	//----- nvinfo : EIATTR_CUDA_API_VERSION
	.align		4
        /*0000*/ 	.byte	0x04, 0x37
        /*0002*/ 	.short	(.L_43 - .L_42)
.L_42:
        /*0004*/ 	.word	0x00000082


	//----- nvinfo : EIATTR_KPARAM_INFO
	.align		4
.L_43:
        /*0008*/ 	.byte	0x04, 0x17
        /*000a*/ 	.short	(.L_45 - .L_44)
.L_44:
        /*000c*/ 	.word	0x00000000
        /*0010*/ 	.short	0x0002
        /*0012*/ 	.short	0x000c
        /*0014*/ 	.byte	0x00, 0xf0, 0x11, 0x00


	//----- nvinfo : EIATTR_KPARAM_INFO
	.align		4
.L_45:
        /*0018*/ 	.byte	0x04, 0x17
        /*001a*/ 	.short	(.L_47 - .L_46)
.L_46:
        /*001c*/ 	.word	0x00000000
        /*0020*/ 	.short	0x0001
        /*0022*/ 	.short	0x0008
        /*0024*/ 	.byte	0x00, 0xf0, 0x11, 0x00


	//----- nvinfo : EIATTR_KPARAM_INFO
	.align		4
.L_47:
        /*0028*/ 	.byte	0x04, 0x17
        /*002a*/ 	.short	(.L_49 - .L_48)
.L_48:
        /*002c*/ 	.word	0x00000000
        /*0030*/ 	.short	0x0000
        /*0032*/ 	.short	0x0000
        /*0034*/ 	.byte	0x00, 0xf5, 0x21, 0x00


	//----- nvinfo : EIATTR_SPARSE_MMA_MASK
	.align		4
.L_49:
        /*0038*/ 	.byte	0x03, 0x50
        /*003a*/ 	.short	0x0000


	//----- nvinfo : EIATTR_MAXREG_COUNT
	.align		4
        /*003c*/ 	.byte	0x03, 0x1b
        /*003e*/ 	.short	0x00ff


	//----- nvinfo : EIATTR_EXTERNS
	.align		4
        /*0040*/ 	.byte	0x04, 0x0f
        /*0042*/ 	.short	(.L_51 - .L_50)


	//   ....[0]....
	.align		4
.L_50:
        /*0044*/ 	.word	index@(vprintf)


	//----- nvinfo : EIATTR_MERCURY_ISA_VERSION
	.align		4
.L_51:
        /*0048*/ 	.byte	0x03, 0x5f
        /*004a*/ 	.short	0x0101


	//----- nvinfo : EIATTR_VRC_CTA_INIT_COUNT
	.align		4
        /*004c*/ 	.byte	0x02, 0x4a
	.zero		1
	.zero		1


	//----- nvinfo : EIATTR_SYSCALL_OFFSETS
	.align		4
        /*0050*/ 	.byte	0x04, 0x46
        /*0052*/ 	.short	(.L_53 - .L_52)


	//   ....[0]....
.L_52:
        /*0054*/ 	.word	0x00000340


	//   ....[1]....
        /*0058*/ 	.word	0x00000410


	//   ....[2]....
        /*005c*/ 	.word	0x000004d0


	//   ....[3]....
        /*0060*/ 	.word	0x00000590


	//   ....[4]....
        /*0064*/ 	.word	0x00000650


	//   ....[5]....
        /*0068*/ 	.word	0x00000710


	//   ....[6]....
        /*006c*/ 	.word	0x000007d0


	//   ....[7]....
        /*0070*/ 	.word	0x00000890


	//   ....[8]....
        /*0074*/ 	.word	0x00000950


	//   ....[9]....
        /*0078*/ 	.word	0x00000a10


	//   ....[10]....
        /*007c*/ 	.word	0x00000ad0


	//   ....[11]....
        /*0080*/ 	.word	0x00000b90


	//   ....[12]....
        /*0084*/ 	.word	0x00000c50


	//   ....[13]....
        /*0088*/ 	.word	0x00000d10


	//   ....[14]....
        /*008c*/ 	.word	0x00000dd0


	//   ....[15]....
        /*0090*/ 	.word	0x00000e90


	//   ....[16]....
        /*0094*/ 	.word	0x00001160


	//   ....[17]....
        /*0098*/ 	.word	0x00001240


	//   ....[18]....
        /*009c*/ 	.word	0x00001320


	//   ....[19]....
        /*00a0*/ 	.word	0x00001400


	//   ....[20]....
        /*00a4*/ 	.word	0x000014e0


	//   ....[21]....
        /*00a8*/ 	.word	0x000015c0


	//   ....[22]....
        /*00ac*/ 	.word	0x000016a0


	//   ....[23]....
        /*00b0*/ 	.word	0x00001780


	//   ....[24]....
        /*00b4*/ 	.word	0x000018e0


	//   ....[25]....
        /*00b8*/ 	.word	0x000019c0


	//   ....[26]....
        /*00bc*/ 	.word	0x00001aa0


	//   ....[27]....
        /*00c0*/ 	.word	0x00001b80


	//   ....[28]....
        /*00c4*/ 	.word	0x00001cd0


	//   ....[29]....
        /*00c8*/ 	.word	0x00001df0


	//   ....[30]....
        /*00cc*/ 	.word	0x00001ef0


	//   ....[31]....
        /*00d0*/ 	.word	0x00001f70


	//   ....[32]....
        /*00d4*/ 	.word	0x000020e0


	//   ....[33]....
        /*00d8*/ 	.word	0x00002150


	//   ....[34]....
        /*00dc*/ 	.word	0x000021c0


	//   ....[35]....
        /*00e0*/ 	.word	0x00002230


	//   ....[36]....
        /*00e4*/ 	.word	0x00002340


	//----- nvinfo : EIATTR_EXIT_INSTR_OFFSETS
	.align		4
.L_53:
        /*00e8*/ 	.byte	0x04, 0x1c
        /*00ea*/ 	.short	(.L_55 - .L_54)


	//   ....[0]....
.L_54:
        /*00ec*/ 	.word	0x00000060


	//   ....[1]....
        /*00f0*/ 	.word	0x00001fb0


	//   ....[2]....
        /*00f4*/ 	.word	0x00002280


	//   ....[3]....
        /*00f8*/ 	.word	0x00002370


	//----- nvinfo : EIATTR_CRS_STACK_SIZE
	.align		4
.L_55:
        /*00fc*/ 	.byte	0x04, 0x1e
        /*00fe*/ 	.short	(.L_57 - .L_56)
.L_56:
        /*0100*/ 	.word	0x00000000


	//----- nvinfo : EIATTR_CBANK_PARAM_SIZE
	.align		4
.L_57:
        /*0104*/ 	.byte	0x03, 0x19
        /*0106*/ 	.short	0x0010


	//----- nvinfo : EIATTR_PARAM_CBANK
	.align		4
        /*0108*/ 	.byte	0x04, 0x0a
        /*010a*/ 	.short	(.L_59 - .L_58)
	.align		4
.L_58:
        /*010c*/ 	.word	index@(.nv.constant0._Z9print_ptrPdii)
        /*0110*/ 	.short	0x0380
        /*0112*/ 	.short	0x0010


	//----- nvinfo : EIATTR_SW_WAR
	.align		4
.L_59:
        /*0114*/ 	.byte	0x04, 0x36
        /*0116*/ 	.short	(.L_61 - .L_60)
.L_60:
        /*0118*/ 	.word	0x00000008
.L_61:


//--------------------- .nv.callgraph             --------------------------
	.section	.nv.callgraph,"",@"SHT_CUDA_CALLGRAPH"
	.align	4
	.sectionentsize	8
	.align		4
        /*0000*/ 	.word	0x00000000
	.align		4
        /*0004*/ 	.word	0xffffffff
	.align		4
        /*0008*/ 	.word	index@(_Z9print_ptrPdii)
	.align		4
        /*000c*/ 	.word	index@(vprintf)
	.align		4
        /*0010*/ 	.word	0x00000000
	.align		4
        /*0014*/ 	.word	0xfffffffe
	.align		4
        /*0018*/ 	.word	0x00000000
	.align		4
        /*001c*/ 	.word	0xfffffffd
	.align		4
        /*0020*/ 	.word	0x00000000
	.align		4
        /*0024*/ 	.word	0xfffffffc


//--------------------- .nv.constant4             --------------------------
	.section	.nv.constant4,"a",@progbits
	.align	8
	.align		8
.nv.constant4:
        /*0000*/ 	.dword	$str
	.align		8
        /*0008*/ 	.dword	$str$1
	.align		8
        /*0010*/ 	.dword	vprintf


//--------------------- .text._Z9gpu_houseP13cublasContextiiiPdS1_S1_ --------------------------
	.section	.text._Z9gpu_houseP13cublasContextiiiPdS1_S1_,"ax",@progbits
	.align	128
        .global         _Z9gpu_houseP13cublasContextiiiPdS1_S1_
        .type           _Z9gpu_houseP13cublasContextiiiPdS1_S1_,@function
        .size           _Z9gpu_houseP13cublasContextiiiPdS1_S1_,(.L_x_68 - _Z9gpu_houseP13cublasContextiiiPdS1_S1_)
        .other          _Z9gpu_houseP13cublasContextiiiPdS1_S1_,@"STO_CUDA_ENTRY STV_DEFAULT"
_Z9gpu_houseP13cublasContextiiiPdS1_S1_:
.text._Z9gpu_houseP13cublasContextiiiPdS1_S1_:
[----:B------:R-:W-:Y:S08]  /*0000*/  LDC R1, c[0x0][0x37c] ;  /* 0x0000df00ff017b82 */ /* 0x000ff00000000800 */
[----:B------:R-:W0:Y:S01]  /*0010*/  LDC.64 R8, c[0x0][0x398] ;  /* 0x0000e600ff087b82 */ /* 0x000e220000000a00 */
[----:B------:R-:W1:Y:S02]  /*0020*/  LDCU.128 UR8, c[0x0][0x3a0] ;  /* 0x00007400ff0877ac */ /* 0x000e640008000c00 */
[----:B-1----:R-:W-:-:S02]  /*0030*/  ISETP.NE.U32.AND P0, PT, RZ, UR8, PT ;  /* 0x00000008ff007c0c */ /* 0x002fc4000bf05070 */
[----:B------:R-:W-:Y:S02]  /*0040*/  ISETP.EQ.U32.AND P2, PT, RZ, UR10, PT ;  /* 0x0000000aff007c0c */ /* 0x000fe4000bf42070 */
[----:B------:R-:W-:Y:S02]  /*0050*/  ISETP.NE.AND.EX P0, PT, RZ, UR9, PT, P0 ;  /* 0x00000009ff007c0c */ /* 0x000fe4000bf05300 */
[----:B0-----:R-:W-:-:S04]  /*0060*/  ISETP.EQ.U32.AND P1, PT, R8, RZ, PT ;  /* 0x000000ff0800720c */ /* 0x001fc80003f22070 */
[----:B------:R-:W-:-:S04]  /*0070*/  ISETP.EQ.OR.EX P0, PT, R9, RZ, !P0, P1 ;  /* 0x000000ff0900720c */ /* 0x000fc80004702710 */
[----:B------:R-:W-:-:S13]  /*0080*/  ISETP.EQ.OR.EX P0, PT, RZ, UR11, P0, P2 ;  /* 0x0000000bff007c0c */ /* 0x000fda0008702720 */
[----:B------:R-:W-:Y:S05]  /*0090*/  @P0 EXIT ;  /* 0x000000000000094d */ /* 0x000fea0003800000 */
[----:B------:R-:W0:Y:S01]  /*00a0*/  LDC.64 R6, c[0x0][0x3a8] ;  /* 0x0000ea00ff067b82 */ /* 0x000e220000000a00 */
[----:B------:R-:W0:Y:S01]  /*00b0*/  LDCU.64 UR4, c[0x0][0x358] ;  /* 0x00006b00ff0477ac */ /* 0x000e220008000a00 */
[----:B------:R-:W-:-:S06]  /*00c0*/  CS2R R20, SRZ ;  /* 0x0000000000147805 */ /* 0x000fcc000001ff00 */
[----:B------:R-:W1:Y:S01]  /*00d0*/  LDC.64 R4, c[0x0][0x388] ;  /* 0x0000e200ff047b82 */ /* 0x000e620000000a00 */
[----:B0-----:R0:W-:Y:S01]  /*00e0*/  STG.E.64 desc[UR4][R6.64], RZ ;  /* 0x000000ff06007986 */ /* 0x0011e2000c101b04 */
[----:B-1----:R-:W-:-:S05]  /*00f0*/  IMAD.IADD R0, R5, 0x1, -R4 ;  /* 0x0000000105007824 */ /* 0x002fca00078e0a04 */
[----:B------:R-:W-:-:S13]  /*0100*/  ISETP.GE.AND P0, PT, R0, 0x1, PT ;  /* 0x000000010000780c */ /* 0x000fda0003f06270 */
[----:B0-----:R-:W-:Y:S05]  /*0110*/  @!P0 BRA `(.L_x_0) ;  /* 0x0000000400c48947 */ /* 0x001fea0003800000 */
[----:B------:R-:W-:Y:S01]  /*0120*/  IMAD.IADD R3, R4, 0x1, -R5 ;  /* 0x0000000104037824 */ /* 0x000fe200078e0a05 */
[----:B------:R-:W-:Y:S01]  /*0130*/  LOP3.LUT R2, R0, 0x7, RZ, 0xc0, !PT ;  /* 0x0000000700027812 */ /* 0x000fe200078ec0ff */
[-C--:B------:R-:W-:Y:S01]  /*0140*/  IMAD R28, R5, R4.reuse, RZ ;  /* 0x00000004051c7224 */ /* 0x080fe200078e02ff */
[----:B------:R-:W-:Y:S01]  /*0150*/  CS2R R20, SRZ ;  /* 0x0000000000147805 */ /* 0x000fe2000001ff00 */
[----:B------:R-:W-:Y:S01]  /*0160*/  IMAD.MOV.U32 R24, RZ, RZ, RZ ;  /* 0x000000ffff187224 */ /* 0x000fe200078e00ff */
[----:B------:R-:W-:Y:S02]  /*0170*/  ISETP.GT.U32.AND P2, PT, R3, -0x8, PT ;  /* 0xfffffff80300780c */ /* 0x000fe40003f44070 */
[----:B------:R-:W-:Y:S02]  /*0180*/  SHF.R.S32.HI R3, RZ, 0x1f, R4 ;  /* 0x0000001fff037819 */ /* 0x000fe40000011404 */
[----:B------:R-:W-:Y:S02]  /*0190*/  IADD3 R5, P3, PT, R28, R4, RZ ;  /* 0x000000041c057210 */ /* 0x000fe40007f7e0ff */
[----:B------:R-:W-:-:S02]  /*01a0*/  ISETP.NE.AND P1, PT, R2, RZ, PT ;  /* 0x000000ff0200720c */ /* 0x000fc40003f25270 */
[----:B------:R-:W-:-:S05]  /*01b0*/  LEA.HI.X.SX32 R28, R28, R3, 0x1, P3 ;  /* 0x000000031c1c7211 */ /* 0x000fca00018f0eff */
[----:B------:R-:W-:Y:S06]  /*01c0*/  @P2 BRA `(.L_x_1) ;  /* 0x0000000000b82947 */ /* 0x000fec0003800000 */
[C---:B------:R-:W-:Y:S02]  /*01d0*/  LEA R16, P2, R5.reuse, R8, 0x3 ;  /* 0x0000000805107211 */ /* 0x040fe400078418ff */
[----:B------:R-:W-:Y:S02]  /*01e0*/  CS2R R20, SRZ ;  /* 0x0000000000147805 */ /* 0x000fe4000001ff00 */
[----:B------:R-:W-:Y:S02]  /*01f0*/  LEA R14, P4, R4, UR8, 0x3 ;  /* 0x00000008040e7c11 */ /* 0x000fe4000f8818ff */
[----:B------:R-:W-:Y:S02]  /*0200*/  LOP3.LUT R24, R0, 0x7ffffff8, RZ, 0xc0, !PT ;  /* 0x7ffffff800187812 */ /* 0x000fe400078ec0ff */
[----:B------:R-:W-:Y:S02]  /*0210*/  IADD3 R16, P3, PT, R16, 0x20, RZ ;  /* 0x0000002010107810 */ /* 0x000fe40007f7e0ff */
[----:B------:R-:W-:Y:S01]  /*0220*/  IADD3 R14, P5, PT, R14, 0x20, RZ ;  /* 0x000000200e0e7810 */ /* 0x000fe20007fbe0ff */
[----:B------:R-:W-:Y:S01]  /*0230*/  IMAD.MOV R25, RZ, RZ, -R24 ;  /* 0x000000ffff197224 */ /* 0x000fe200078e0a18 */
[----:B------:R-:W-:-:S02]  /*0240*/  LEA.HI.X R17, R5, R9, R28, 0x3, P2 ;  /* 0x0000000905117211 */ /* 0x000fc400010f1c1c */
[----:B------:R-:W-:-:S03]  /*0250*/  LEA.HI.X R15, R4, UR9, R3, 0x3, P4 ;  /* 0x00000009040f7c11 */ /* 0x000fc6000a0f1c03 */
[----:B------:R-:W-:Y:S02]  /*0260*/  IMAD.X R17, RZ, RZ, R17, P3 ;  /* 0x000000ffff117224 */ /* 0x000fe400018e0611 */
[----:B------:R-:W-:-:S07]  /*0270*/  IMAD.X R15, RZ, RZ, R15, P5 ;  /* 0x000000ffff0f7224 */ /* 0x000fce00028e060f */
.L_x_2:
[----:B------:R-:W-:Y:S02]  /*0280*/  IMAD.MOV.U32 R10, RZ, RZ, R16 ;  /* 0x000000ffff0a7224 */ /* 0x000fe400078e0010 */
[----:B------:R-:W-:-:S05]  /*0290*/  IMAD.MOV.U32 R11, RZ, RZ, R17 ;  /* 0x000000ffff0b7224 */ /* 0x000fca00078e0011 */
[----:B------:R-:W2:Y:S01]  /*02a0*/  LDG.E.64 R16, desc[UR4][R10.64+-0x20] ;  /* 0xffffe0040a107981 */ /* 0x000ea2000c1e1b00 */
[----:B-1----:R-:W-:Y:S02]  /*02b0*/  IMAD.MOV.U32 R12, RZ, RZ, R14 ;  /* 0x000000ffff0c7224 */ /* 0x002fe400078e000e */
[----:B------:R-:W-:-:S05]  /*02c0*/  IMAD.MOV.U32 R13, RZ, RZ, R15 ;  /* 0x000000ffff0d7224 */ /* 0x000fca00078e000f */
[----:B--2---:R0:W-:Y:S04]  /*02d0*/  STG.E.64 desc[UR4][R12.64+-0x20], R16 ;  /* 0xffffe0100c007986 */ /* 0x0041e8000c101b04 */
[----:B------:R-:W2:Y:S04]  /*02e0*/  LDG.E.64 R18, desc[UR4][R10.64+-0x18] ;  /* 0xffffe8040a127981 */ /* 0x000ea8000c1e1b00 */
[----:B--2---:R1:W-:Y:S04]  /*02f0*/  STG.E.64 desc[UR4][R12.64+-0x18], R18 ;  /* 0xffffe8120c007986 */ /* 0x0043e8000c101b04 */
[----:B------:R-:W2:Y:S04]  /*0300*/  LDG.E.64 R22, desc[UR4][R10.64+-0x10] ;  /* 0xfffff0040a167981 */ /* 0x000ea8000c1e1b00 */
[----:B--2---:R2:W-:Y:S04]  /*0310*/  STG.E.64 desc[UR4][R12.64+-0x10], R22 ;  /* 0xfffff0160c007986 */ /* 0x0045e8000c101b04 */
[----:B------:R-:W3:Y:S01]  /*0320*/  LDG.E.64 R26, desc[UR4][R10.64+-0x8] ;  /* 0xfffff8040a1a7981 */ /* 0x000ee2000c1e1b00 */
[----:B------:R-:W-:-:S03]  /*0330*/  DFMA R20, R16, R16, R20 ;  /* 0x000000101014722b */ /* 0x000fc60000000014 */
[----:B---3--:R-:W-:Y:S04]  /*0340*/  STG.E.64 desc[UR4][R12.64+-0x8], R26 ;  /* 0xfffff81a0c007986 */ /* 0x008fe8000c101b04 */
[----:B------:R-:W3:Y:S01]  /*0350*/  LDG.E.64 R14, desc[UR4][R10.64] ;  /* 0x000000040a0e7981 */ /* 0x000ee2000c1e1b00 */
[----:B------:R-:W-:-:S03]  /*0360*/  DFMA R20, R18, R18, R20 ;  /* 0x000000121214722b */ /* 0x000fc60000000014 */
[----:B---3--:R3:W-:Y:S04]  /*0370*/  STG.E.64 desc[UR4][R12.64], R14 ;  /* 0x0000000e0c007986 */ /* 0x0087e8000c101b04 */
[----:B0-----:R-:W4:Y:S01]  /*0380*/  LDG.E.64 R16, desc[UR4][R10.64+0x8] ;  /* 0x000008040a107981 */ /* 0x001f22000c1e1b00 */
[----:B------:R-:W-:-:S03]  /*0390*/  DFMA R20, R22, R22, R20 ;  /* 0x000000161614722b */ /* 0x000fc60000000014 */
[----:B----4-:R0:W-:Y:S04]  /*03a0*/  STG.E.64 desc[UR4][R12.64+0x8], R16 ;  /* 0x000008100c007986 */ /* 0x0101e8000c101b04 */
[----:B-1----:R-:W4:Y:S01]  /*03b0*/  LDG.E.64 R18, desc[UR4][R10.64+0x10] ;  /* 0x000010040a127981 */ /* 0x002f22000c1e1b00 */
[----:B------:R-:W-:-:S03]  /*03c0*/  DFMA R20, R26, R26, R20 ;  /* 0x0000001a1a14722b */ /* 0x000fc60000000014 */
[----:B----4-:R1:W-:Y:S04]  /*03d0*/  STG.E.64 desc[UR4][R12.64+0x10], R18 ;  /* 0x000010120c007986 */ /* 0x0103e8000c101b04 */
[----:B--2---:R-:W2:Y:S01]  /*03e0*/  LDG.E.64 R22, desc[UR4][R10.64+0x18] ;  /* 0x000018040a167981 */ /* 0x004ea2000c1e1b00 */
[----:B------:R-:W-:Y:S01]  /*03f0*/  DFMA R20, R14, R14, R20 ;  /* 0x0000000e0e14722b */ /* 0x000fe20000000014 */
[----:B------:R-:W-:Y:S01]  /*0400*/  VIADD R25, R25, 0x8 ;  /* 0x0000000819197836 */ /* 0x000fe20000000000 */
[----:B---3--:R-:W-:-:S04]  /*0410*/  IADD3 R14, P4, PT, R12, 0x40, RZ ;  /* 0x000000400c0e7810 */ /* 0x008fc80007f9e0ff */
[----:B------:R-:W-:Y:S01]  /*0420*/  ISETP.NE.AND P2, PT, R25, RZ, PT ;  /* 0x000000ff1900720c */ /* 0x000fe20003f45270 */
[----:B------:R-:W-:Y:S01]  /*0430*/  IMAD.X R15, RZ, RZ, R13, P4 ;  /* 0x000000ffff0f7224 */ /* 0x000fe200020e060d */
[----:B------:R-:W-:Y:S01]  /*0440*/  DFMA R20, R16, R16, R20 ;  /* 0x000000101014722b */ /* 0x000fe20000000014 */
[----:B0-----:R-:W-:-:S05]  /*0450*/  IADD3 R16, P3, PT, R10, 0x40, RZ ;  /* 0x000000400a107810 */ /* 0x001fca0007f7e0ff */
[----:B------:R-:W-:Y:S02]  /*0460*/  IMAD.X R17, RZ, RZ, R11, P3 ;  /* 0x000000ffff117224 */ /* 0x000fe400018e060b */
[----:B------:R-:W-:Y:S01]  /*0470*/  DFMA R20, R18, R18, R20 ;  /* 0x000000121214722b */ /* 0x000fe20000000014 */
[----:B--2---:R1:W-:Y:S07]  /*0480*/  STG.E.64 desc[UR4][R12.64+0x18], R22 ;  /* 0x000018160c007986 */ /* 0x0043ee000c101b04 */
[----:B------:R-:W-:Y:S01]  /*0490*/  DFMA R20, R22, R22, R20 ;  /* 0x000000161614722b */ /* 0x000fe20000000014 */
[----:B------:R-:W-:Y:S10]  /*04a0*/  @P2 BRA `(.L_x_2) ;  /* 0xfffffffc00742947 */ /* 0x000ff4000383ffff */
.L_x_1:
[----:B------:R-:W-:Y:S05]  /*04b0*/  @!P1 BRA `(.L_x_0) ;  /* 0x0000000000dc9947 */ /* 0x000fea0003800000 */
[----:B------:R-:W-:Y:S02]  /*04c0*/  ISETP.GE.U32.AND P2, PT, R2, 0x4, PT ;  /* 0x000000040200780c */ /* 0x000fe40003f46070 */
[----:B------:R-:W-:-:S04]  /*04d0*/  LOP3.LUT R25, R0, 0x3, RZ, 0xc0, !PT ;  /* 0x0000000300197812 */ /* 0x000fc800078ec0ff */
[----:B------:R-:W-:-:S07]  /*04e0*/  ISETP.NE.AND P1, PT, R25, RZ, PT ;  /* 0x000000ff1900720c */ /* 0x000fce0003f25270 */
[----:B------:R-:W-:Y:S06]  /*04f0*/  @!P2 BRA `(.L_x_3) ;  /* 0x000000000054a947 */ /* 0x000fec0003800000 */
[----:B------:R-:W-:-:S05]  /*0500*/  IADD3 R2, P2, PT, R24, R5, RZ ;  /* 0x0000000518027210 */ /* 0x000fca0007f5e0ff */
[----:B------:R-:W-:Y:S01]  /*0510*/  IMAD.X R10, RZ, RZ, R28, P2 ;  /* 0x000000ffff0a7224 */ /* 0x000fe200010e061c */
[----:B-1----:R-:W-:-:S04]  /*0520*/  LEA R22, P2, R2, R8, 0x3 ;  /* 0x0000000802167211 */ /* 0x002fc800078418ff */
[----:B------:R-:W-:-:S05]  /*0530*/  LEA.HI.X R23, R2, R9, R10, 0x3, P2 ;  /* 0x0000000902177211 */ /* 0x000fca00010f1c0a */
[----:B------:R-:W2:Y:S01]  /*0540*/  LDG.E.64 R10, desc[UR4][R22.64] ;  /* 0x00000004160a7981 */ /* 0x000ea2000c1e1b00 */
[----:B------:R-:W-:-:S05]  /*0550*/  IADD3 R2, P2, PT, R24, R4, RZ ;  /* 0x0000000418027210 */ /* 0x000fca0007f5e0ff */
[----:B------:R-:W-:Y:S01]  /*0560*/  IMAD.X R13, RZ, RZ, R3, P2 ;  /* 0x000000ffff0d7224 */ /* 0x000fe200010e0603 */
[----:B------:R-:W-:-:S04]  /*0570*/  LEA R12, P2, R2, UR8, 0x3 ;  /* 0x00000008020c7c11 */ /* 0x000fc8000f8418ff */
[----:B------:R-:W-:-:S05]  /*0580*/  LEA.HI.X R13, R2, UR9, R13, 0x3, P2 ;  /* 0x00000009020d7c11 */ /* 0x000fca00090f1c0d */
[----:B--2---:R0:W-:Y:S04]  /*0590*/  STG.E.64 desc[UR4][R12.64], R10 ;  /* 0x0000000a0c007986 */ /* 0x0041e8000c101b04 */
[----:B------:R-:W2:Y:S04]  /*05a0*/  LDG.E.64 R14, desc[UR4][R22.64+0x8] ;  /* 0x00000804160e7981 */ /* 0x000ea8000c1e1b00 */
[----:B--2---:R0:W-:Y:S04]  /*05b0*/  STG.E.64 desc[UR4][R12.64+0x8], R14 ;  /* 0x0000080e0c007986 */ /* 0x0041e8000c101b04 */
[----:B------:R-:W2:Y:S01]  /*05c0*/  LDG.E.64 R16, desc[UR4][R22.64+0x10] ;  /* 0x0000100416107981 */ /* 0x000ea2000c1e1b00 */
[----:B------:R-:W-:-:S03]  /*05d0*/  DFMA R20, R10, R10, R20 ;  /* 0x0000000a0a14722b */ /* 0x000fc60000000014 */
[----:B--2---:R0:W-:Y:S04]  /*05e0*/  STG.E.64 desc[UR4][R12.64+0x10], R16 ;  /* 0x000010100c007986 */ /* 0x0041e8000c101b04 */
[----:B------:R-:W2:Y:S01]  /*05f0*/  LDG.E.64 R18, desc[UR4][R22.64+0x18] ;  /* 0x0000180416127981 */ /* 0x000ea2000c1e1b00 */
[----:B------:R-:W-:Y:S01]  /*0600*/  DFMA R20, R14, R14, R20 ;  /* 0x0000000e0e14722b */ /* 0x000fe20000000014 */
[----:B------:R-:W-:-:S07]  /*0610*/  VIADD R24, R24, 0x4 ;  /* 0x0000000418187836 */ /* 0x000fce0000000000 */
[----:B------:R-:W-:Y:S01]  /*0620*/  DFMA R20, R16, R16, R20 ;  /* 0x000000101014722b */ /* 0x000fe20000000014 */
[----:B--2---:R0:W-:Y:S07]  /*0630*/  STG.E.64 desc[UR4][R12.64+0x18], R18 ;  /* 0x000018120c007986 */ /* 0x0041ee000c101b04 */
[----:B------:R-:W-:-:S11]  /*0640*/  DFMA R20, R18, R18, R20 ;  /* 0x000000121214722b */ /* 0x000fd60000000014 */
.L_x_3:
[----:B------:R-:W-:Y:S05]  /*0650*/  @!P1 BRA `(.L_x_0) ;  /* 0x0000000000749947 */ /* 0x000fea0003800000 */
[----:B------:R-:W-:-:S13]  /*0660*/  ISETP.NE.AND P2, PT, R25, 0x1, PT ;  /* 0x000000011900780c */ /* 0x000fda0003f45270 */
[----:B------:R-:W-:-:S05]  /*0670*/  @P2 IADD3 R2, P1, PT, R24, R5, RZ ;  /* 0x0000000518022210 */ /* 0x000fca0007f3e0ff */
[----:B0-----:R-:W-:Y:S01]  /*0680*/  @P2 IMAD.X R10, RZ, RZ, R28, P1 ;  /* 0x000000ffff0a2224 */ /* 0x001fe200008e061c */
[----:B------:R-:W-:-:S04]  /*0690*/  @P2 LEA R16, P1, R2, R8, 0x3 ;  /* 0x0000000802102211 */ /* 0x000fc800078218ff */
[----:B------:R-:W-:-:S05]  /*06a0*/  @P2 LEA.HI.X R17, R2, R9, R10, 0x3, P1 ;  /* 0x0000000902112211 */ /* 0x000fca00008f1c0a */
[----:B-1----:R-:W2:Y:S01]  /*06b0*/  @P2 LDG.E.64 R12, desc[UR4][R16.64] ;  /* 0x00000004100c2981 */ /* 0x002ea2000c1e1b00 */
[----:B------:R-:W-:-:S05]  /*06c0*/  @P2 IADD3 R2, P1, PT, R24, R4, RZ ;  /* 0x0000000418022210 */ /* 0x000fca0007f3e0ff */
[----:B------:R-:W-:Y:S01]  /*06d0*/  @P2 IMAD.X R11, RZ, RZ, R3, P1 ;  /* 0x000000ffff0b2224 */ /* 0x000fe200008e0603 */
[----:B------:R-:W-:-:S04]  /*06e0*/  @P2 LEA R14, P1, R2, UR8, 0x3 ;  /* 0x00000008020e2c11 */ /* 0x000fc8000f8218ff */
[----:B------:R-:W-:Y:S02]  /*06f0*/  @P2 LEA.HI.X R15, R2, UR9, R11, 0x3, P1 ;  /* 0x00000009020f2c11 */ /* 0x000fe400088f1c0b */
[----:B------:R-:W-:-:S04]  /*0700*/  LOP3.LUT R2, R0, 0x1, RZ, 0xc0, !PT ;  /* 0x0000000100027812 */ /* 0x000fc800078ec0ff */
[----:B------:R-:W-:Y:S01]  /*0710*/  ISETP.NE.U32.AND P1, PT, R2, 0x1, PT ;  /* 0x000000010200780c */ /* 0x000fe20003f25070 */
[----:B------:R-:W-:Y:S01]  /*0720*/  @P2 VIADD R24, R24, 0x2 ;  /* 0x0000000218182836 */ /* 0x000fe20000000000 */
[----:B--2---:R0:W-:Y:S04]  /*0730*/  @P2 STG.E.64 desc[UR4][R14.64], R12 ;  /* 0x0000000c0e002986 */ /* 0x0041e8000c101b04 */
[----:B------:R-:W2:Y:S07]  /*0740*/  @P2 LDG.E.64 R10, desc[UR4][R16.64+0x8] ;  /* 0x00000804100a2981 */ /* 0x000eae000c1e1b00 */
[----:B------:R-:W-:-:S05]  /*0750*/  @!P1 IADD3 R5, P3, PT, R24, R5, RZ ;  /* 0x0000000518059210 */ /* 0x000fca0007f7e0ff */
[----:B------:R-:W-:Y:S01]  /*0760*/  @!P1 IMAD.X R28, RZ, RZ, R28, P3 ;  /* 0x000000ffff1c9224 */ /* 0x000fe200018e061c */
[----:B------:R-:W-:-:S04]  /*0770*/  @!P1 LEA R8, P3, R5, R8, 0x3 ;  /* 0x0000000805089211 */ /* 0x000fc800078618ff */
[----:B------:R-:W-:Y:S02]  /*0780*/  @!P1 LEA.HI.X R9, R5, R9, R28, 0x3, P3 ;  /* 0x0000000905099211 */ /* 0x000fe400018f1c1c */
[----:B------:R-:W-:Y:S01]  /*0790*/  @!P1 IADD3 R4, P3, PT, R24, R4, RZ ;  /* 0x0000000418049210 */ /* 0x000fe20007f7e0ff */
[----:B--2---:R2:W-:Y:S04]  /*07a0*/  @P2 STG.E.64 desc[UR4][R14.64+0x8], R10 ;  /* 0x0000080a0e002986 */ /* 0x0045e8000c101b04 */
[----:B------:R-:W3:Y:S01]  /*07b0*/  @!P1 LDG.E.64 R8, desc[UR4][R8.64] ;  /* 0x0000000408089981 */ /* 0x000ee2000c1e1b00 */
[----:B------:R-:W-:Y:S01]  /*07c0*/  @!P1 IMAD.X R3, RZ, RZ, R3, P3 ;  /* 0x000000ffff039224 */ /* 0x000fe200018e0603 */
[----:B------:R-:W-:Y:S01]  /*07d0*/  @!P1 LEA R2, P4, R4, UR8, 0x3 ;  /* 0x0000000804029c11 */ /* 0x000fe2000f8818ff */
[----:B0-----:R-:W-:-:S03]  /*07e0*/  @P2 DFMA R12, R12, R12, R20 ;  /* 0x0000000c0c0c222b */ /* 0x001fc60000000014 */
[----:B------:R-:W-:-:S05]  /*07f0*/  @!P1 LEA.HI.X R3, R4, UR9, R3, 0x3, P4 ;  /* 0x0000000904039c11 */ /* 0x000fca000a0f1c03 */
[----:B------:R-:W-:Y:S01]  /*0800*/  @P2 DFMA R20, R10, R10, R12 ;  /* 0x0000000a0a14222b */ /* 0x000fe2000000000c */
[----:B---3--:R2:W-:Y:S07]  /*0810*/  @!P1 STG.E.64 desc[UR4][R2.64], R8 ;  /* 0x0000000802009986 */ /* 0x0085ee000c101b04 */
[----:B------:R-:W-:-:S11]  /*0820*/  @!P1 DFMA R20, R8, R8, R20 ;  /* 0x000000080814922b */ /* 0x000fd60000000014 */
.L_x_0:
[----:B------:R-:W-:-:S14]  /*0830*/  DSETP.NEU.AND P1, PT, R20, RZ, PT ;  /* 0x000000ff1400722a */ /* 0x000fdc0003f2d000 */
[----:B------:R3:W-:Y:S01]  /*0840*/  @!P1 STG.E.64 desc[UR4][R6.64], RZ ;  /* 0x000000ff06009986 */ /* 0x0007e2000c101b04 */
[----:B------:R-:W-:Y:S05]  /*0850*/  @!P1 EXIT ;  /* 0x000000000000994d */ /* 0x000fea0003800000 */
[----:B------:R-:W2:Y:S01]  /*0860*/  MUFU.RSQ64H R5, R21 ;  /* 0x0000001500057308 */ /* 0x000ea20000001c00 */
[----:B------:R-:W-:Y:S02]  /*0870*/  VIADD R4, R21, 0xfcb00000 ;  /* 0xfcb0000015047836 */ /* 0x000fe40000000000 */
[----:B---3--:R-:W-:Y:S02]  /*0880*/  IMAD.MOV.U32 R6, RZ, RZ, 0x0 ;  /* 0x00000000ff067424 */ /* 0x008fe400078e00ff */
[----:B------:R-:W-:Y:S01]  /*0890*/  IMAD.MOV.U32 R7, RZ, RZ, 0x3fd80000 ;  /* 0x3fd80000ff077424 */ /* 0x000fe200078e00ff */
[----:B------:R-:W-:Y:S01]  /*08a0*/  ISETP.GE.U32.AND P1, PT, R4, 0x7ca00000, PT ;  /* 0x7ca000000400780c */ /* 0x000fe20003f26070 */
[----:B--2---:R-:W-:-:S08]  /*08b0*/  DMUL R2, R4, R4 ;  /* 0x0000000404027228 */ /* 0x004fd00000000000 */
[----:B------:R-:W-:-:S08]  /*08c0*/  DFMA R2, -R2, R20, 1 ;  /* 0x3ff000000202742b */ /* 0x000fd00000000114 */
[----:B------:R-:W-:Y:S02]  /*08d0*/  DFMA R6, R2, R6, 0.5 ;  /* 0x3fe000000206742b */ /* 0x000fe40000000006 */
[----:B------:R-:W-:-:S08]  /*08e0*/  DMUL R2, R4, R2 ;  /* 0x0000000204027228 */ /* 0x000fd00000000000 */
[----:B------:R-:W-:-:S08]  /*08f0*/  DFMA R8, R6, R2, R4 ;  /* 0x000000020608722b */ /* 0x000fd00000000004 */
[----:B01----:R-:W-:Y:S02]  /*0900*/  DMUL R12, R8, R20 ;  /* 0x00000014080c7228 */ /* 0x003fe40000000000 */
[----:B------:R-:W-:Y:S02]  /*0910*/  VIADD R7, R9, 0xfff00000 ;  /* 0xfff0000009077836 */ /* 0x000fe40000000000 */
[----:B------:R-:W-:-:S04]  /*0920*/  IMAD.MOV.U32 R6, RZ, RZ, R8 ;  /* 0x000000ffff067224 */ /* 0x000fc800078e0008 */
[----:B------:R-:W-:-:S08]  /*0930*/  DFMA R14, R12, -R12, R20 ;  /* 0x8000000c0c0e722b */ /* 0x000fd00000000014 */
[----:B------:R-:W-:Y:S01]  /*0940*/  DFMA R10, R14, R6, R12 ;  /* 0x000000060e0a722b */ /* 0x000fe2000000000c */
[----:B------:R-:W-:Y:S10]  /*0950*/  @!P1 BRA `(.L_x_4) ;  /* 0x0000000000089947 */ /* 0x000ff40003800000 */
[----:B------:R-:W-:-:S07]  /*0960*/  MOV R2, 0x980 ;  /* 0x0000098000027802 */ /* 0x000fce0000000f00 */
[----:B------:R-:W-:Y:S05]  /*0970*/  CALL.REL.NOINC `($__internal_1_$__cuda_sm20_dsqrt_rn_f64_mediumpath_v1) ;  /* 0x0000000c00c47944 */ /* 0x000fea0003c00000 */
.L_x_4:
[----:B------:R-:W0:Y:S08]  /*0980*/  LDC R16, c[0x0][0x388] ;  /* 0x0000e200ff107b82 */ /* 0x000e300000000800 */
[----:B------:R-:W1:Y:S01]  /*0990*/  LDC.64 R2, c[0x0][0x3a0] ;  /* 0x0000e800ff027b82 */ /* 0x000e620000000a00 */
[----:B0-----:R-:W-:-:S03]  /*09a0*/  IMAD.WIDE R4, R16, 0x8, RZ ;  /* 0x0000000810047825 */ /* 0x001fc600078e02ff */
[----:B-1----:R-:W-:-:S05]  /*09b0*/  IADD3 R6, P1, PT, R4, R2, RZ ;  /* 0x0000000204067210 */ /* 0x002fca0007f3e0ff */
[----:B------:R-:W-:-:S05]  /*09c0*/  IMAD.X R7, R5, 0x1, R3, P1 ;  /* 0x0000000105077824 */ /* 0x000fca00008e0603 */
[----:B------:R-:W2:Y:S01]  /*09d0*/  LDG.E.64 R12, desc[UR4][R6.64] ;  /* 0x00000004060c7981 */ /* 0x000ea2000c1e1b00 */
[----:B------:R-:W0:Y:S01]  /*09e0*/  LDC.64 R8, c[0x0][0x3a8] ;  /* 0x0000ea00ff087b82 */ /* 0x000e220000000a00 */
[----:B--2---:R-:W-:-:S07]  /*09f0*/  DADD R10, R12, -R10 ;  /* 0x000000000c0a7229 */ /* 0x004fce000000080a */
[----:B------:R1:W-:Y:S04]  /*0a00*/  STG.E.64 desc[UR4][R6.64], R10 ;  /* 0x0000000a06007986 */ /* 0x0003e8000c101b04 */
[----:B0-----:R1:W5:Y:S01]  /*0a10*/  LDG.E.64 R14, desc[UR4][R8.64] ;  /* 0x00000004080e7981 */ /* 0x001362000c1e1b00 */
[----:B------:R-:W-:Y:S05]  /*0a20*/  @!P0 BRA `(.L_x_5) ;  /* 0x00000008000c8947 */ /* 0x000fea0003800000 */
[----:B------:R-:W0:Y:S01]  /*0a30*/  LDCU UR6, c[0x0][0x38c] ;  /* 0x00007180ff0677ac */ /* 0x000e220008000800 */
[----:B------:R-:W-:Y:S01]  /*0a40*/  LOP3.LUT R20, R0, 0xf, RZ, 0xc0, !PT ;  /* 0x0000000f00147812 */ /* 0x000fe200078ec0ff */
[----:B-1----:R-:W-:-:S03]  /*0a50*/  IMAD.MOV.U32 R11, RZ, RZ, RZ ;  /* 0x000000ffff0b7224 */ /* 0x002fc600078e00ff */
[----:B------:R-:W-:Y:S01]  /*0a60*/  ISETP.NE.AND P1, PT, R20, RZ, PT ;  /* 0x000000ff1400720c */ /* 0x000fe20003f25270 */
[----:B0-----:R-:W-:-:S05]  /*0a70*/  VIADD R16, R16, -UR6 ;  /* 0x8000000610107c36 */ /* 0x001fca0008000000 */
[----:B------:R-:W-:-:S13]  /*0a80*/  ISETP.GT.U32.AND P0, PT, R16, -0x10, PT ;  /* 0xfffffff01000780c */ /* 0x000fda0003f04070 */
[----:B------:R-:W-:Y:S05]  /*0a90*/  @P0 BRA `(.L_x_6) ;  /* 0x0000000000ec0947 */ /* 0x000fea0003800000 */
[----:B------:R-:W-:Y:S02]  /*0aa0*/  IADD3 R16, P0, PT, R6, 0x40, RZ ;  /* 0x0000004006107810 */ /* 0x000fe40007f1e0ff */
[----:B------:R-:W-:-:S03]  /*0ab0*/  LOP3.LUT R11, R0, 0x7ffffff0, RZ, 0xc0, !PT ;  /* 0x7ffffff0000b7812 */ /* 0x000fc600078ec0ff */
[----:B------:R-:W-:Y:S02]  /*0ac0*/  IMAD.X R17, RZ, RZ, R7, P0 ;  /* 0x000000ffff117224 */ /* 0x000fe400000e0607 */
[----:B------:R-:W-:-:S07]  /*0ad0*/  IMAD.MOV R10, RZ, RZ, -R11 ;  /* 0x000000ffff0a7224 */ /* 0x000fce00078e0a0b */
.L_x_7:
[----:B------:R-:W-:Y:S02]  /*0ae0*/  IMAD.MOV.U32 R12, RZ, RZ, R16 ;  /* 0x000000ffff0c7224 */ /* 0x000fe400078e0010 */
[----:B------:R-:W-:-:S05]  /*0af0*/  IMAD.MOV.U32 R13, RZ, RZ, R17 ;  /* 0x000000ffff0d7224 */ /* 0x000fca00078e0011 */
[----:B--2---:R-:W2:Y:S02]  /*0b00*/  LDG.E.64 R16, desc[UR4][R12.64+-0x40] ;  /* 0xffffc0040c107981 */ /* 0x004ea4000c1e1b00 */
[----:B--2--5:R-:W-:-:S07]  /*0b10*/  DFMA R14, R16, R16, R14 ;  /* 0x00000010100e722b */ /* 0x024fce000000000e */
[----:B------:R0:W-:Y:S04]  /*0b20*/  STG.E.64 desc[UR4][R8.64], R14 ;  /* 0x0000000e08007986 */ /* 0x0001e8000c101b04 */
[----:B------:R-:W2:Y:S02]  /*0b30*/  LDG.E.64 R16, desc[UR4][R12.64+-0x38] ;  /* 0xffffc8040c107981 */ /* 0x000ea4000c1e1b00 */
[----:B--2---:R-:W-:-:S07]  /*0b40*/  DFMA R16, R16, R16, R14 ;  /* 0x000000101010722b */ /* 0x004fce000000000e */
[----:B------:R1:W-:Y:S04]  /*0b50*/  STG.E.64 desc[UR4][R8.64], R16 ;  /* 0x0000001008007986 */ /* 0x0003e8000c101b04 */
[----:B------:R-:W2:Y:S02]  /*0b60*/  LDG.E.64 R18, desc[UR4][R12.64+-0x30] ;  /* 0xffffd0040c127981 */ /* 0x000ea4000c1e1b00 */
[----:B--2---:R-:W-:-:S07]  /*0b70*/  DFMA R18, R18, R18, R16 ;  /* 0x000000121212722b */ /* 0x004fce0000000010 */
[----:B------:R2:W-:Y:S04]  /*0b80*/  STG.E.64 desc[UR4][R8.64], R18 ;  /* 0x0000001208007986 */ /* 0x0005e8000c101b04 */
[----:B------:R-:W3:Y:S02]  /*0b90*/  LDG.E.64 R22, desc[UR4][R12.64+-0x28] ;  /* 0xffffd8040c167981 */ /* 0x000ee4000c1e1b00 */
[----:B---3--:R-:W-:-:S07]  /*0ba0*/  DFMA R22, R22, R22, R18 ;  /* 0x000000161616722b */ /* 0x008fce0000000012 */
[----:B------:R3:W-:Y:S04]  /*0bb0*/  STG.E.64 desc[UR4][R8.64], R22 ;  /* 0x0000001608007986 */ /* 0x0007e8000c101b04 */
[----:B------:R-:W4:Y:S02]  /*0bc0*/  LDG.E.64 R24, desc[UR4][R12.64+-0x20] ;  /* 0xffffe0040c187981 */ /* 0x000f24000c1e1b00 */
[----:B----4-:R-:W-:-:S07]  /*0bd0*/  DFMA R24, R24, R24, R22 ;  /* 0x000000181818722b */ /* 0x010fce0000000016 */
[----:B------:R4:W-:Y:S04]  /*0be0*/  STG.E.64 desc[UR4][R8.64], R24 ;  /* 0x0000001808007986 */ /* 0x0009e8000c101b04 */
[----:B0-----:R-:W2:Y:S02]  /*0bf0*/  LDG.E.64 R14, desc[UR4][R12.64+-0x18] ;  /* 0xffffe8040c0e7981 */ /* 0x001ea4000c1e1b00 */
[----:B--2---:R-:W-:-:S07]  /*0c00*/  DFMA R14, R14, R14, R24 ;  /* 0x0000000e0e0e722b */ /* 0x004fce0000000018 */
[----:B------:R0:W-:Y:S04]  /*0c10*/  STG.E.64 desc[UR4][R8.64], R14 ;  /* 0x0000000e08007986 */ /* 0x0001e8000c101b04 */
[----:B-1----:R-:W2:Y:S02]  /*0c20*/  LDG.E.64 R16, desc[UR4][R12.64+-0x10] ;  /* 0xfffff0040c107981 */ /* 0x002ea4000c1e1b00 */
[----:B--2---:R-:W-:-:S07]  /*0c30*/  DFMA R16, R16, R16, R14 ;  /* 0x000000101010722b */ /* 0x004fce000000000e */
[----:B------:R1:W-:Y:S04]  /*0c40*/  STG.E.64 desc[UR4][R8.64], R16 ;  /* 0x0000001008007986 */ /* 0x0003e8000c101b04 */
[----:B------:R-:W2:Y:S02]  /*0c50*/  LDG.E.64 R18, desc[UR4][R12.64+-0x8] ;  /* 0xfffff8040c127981 */ /* 0x000ea4000c1e1b00 */
[----:B--2---:R-:W-:-:S07]  /*0c60*/  DFMA R18, R18, R18, R16 ;  /* 0x000000121212722b */ /* 0x004fce0000000010 */
[----:B------:R2:W-:Y:S04]  /*0c70*/  STG.E.64 desc[UR4][R8.64], R18 ;  /* 0x0000001208007986 */ /* 0x0005e8000c101b04 */
[----:B---3--:R-:W3:Y:S02]  /*0c80*/  LDG.E.64 R22, desc[UR4][R12.64] ;  /* 0x000000040c167981 */ /* 0x008ee4000c1e1b00 */
[----:B---3--:R-:W-:-:S07]  /*0c90*/  DFMA R22, R22, R22, R18 ;  /* 0x000000161616722b */ /* 0x008fce0000000012 */
[----:B------:R3:W-:Y:S04]  /*0ca0*/  STG.E.64 desc[UR4][R8.64], R22 ;  /* 0x0000001608007986 */ /* 0x0007e8000c101b04 */
[----:B----4-:R-:W4:Y:S02]  /*0cb0*/  LDG.E.64 R24, desc[UR4][R12.64+0x8] ;  /* 0x000008040c187981 */ /* 0x010f24000c1e1b00 */
        /* <DEDUP_REMOVED lines=14> */
[----:B----4-:R-:W3:Y:S02]  /*0da0*/  LDG.E.64 R24, desc[UR4][R12.64+0x30] ;  /* 0x000030040c187981 */ /* 0x010ee4000c1e1b00 */
[----:B---3--:R-:W-:-:S07]  /*0db0*/  DFMA R24, R24, R24, R22 ;  /* 0x000000181818722b */ /* 0x008fce0000000016 */
[----:B------:R2:W-:Y:S04]  /*0dc0*/  STG.E.64 desc[UR4][R8.64], R24 ;  /* 0x0000001808007986 */ /* 0x0005e8000c101b04 */
[----:B0-----:R-:W3:Y:S01]  /*0dd0*/  LDG.E.64 R14, desc[UR4][R12.64+0x38] ;  /* 0x000038040c0e7981 */ /* 0x001ee2000c1e1b00 */
[----:B------:R-:W-:Y:S01]  /*0de0*/  VIADD R10, R10, 0x10 ;  /* 0x000000100a0a7836 */ /* 0x000fe20000000000 */
[----:B-1----:R-:W-:-:S04]  /*0df0*/  IADD3 R16, P2, PT, R12, 0x80, RZ ;  /* 0x000000800c107810 */ /* 0x002fc80007f5e0ff */
[----:B------:R-:W-:Y:S01]  /*0e00*/  ISETP.NE.AND P0, PT, R10, RZ, PT ;  /* 0x000000ff0a00720c */ /* 0x000fe20003f05270 */
[----:B------:R-:W-:Y:S01]  /*0e10*/  IMAD.X R17, RZ, RZ, R13, P2 ;  /* 0x000000ffff117224 */ /* 0x000fe200010e060d */
[----:B---3--:R-:W-:-:S07]  /*0e20*/  DFMA R14, R14, R14, R24 ;  /* 0x0000000e0e0e722b */ /* 0x008fce0000000018 */
[----:B------:R2:W-:Y:S04]  /*0e30*/  STG.E.64 desc[UR4][R8.64], R14 ;  /* 0x0000000e08007986 */ /* 0x0005e8000c101b04 */
[----:B------:R-:W-:Y:S05]  /*0e40*/  @P0 BRA `(.L_x_7) ;  /* 0xfffffffc00240947 */ /* 0x000fea000383ffff */
.L_x_6:
[----:B------:R-:W-:Y:S05]  /*0e50*/  @!P1 BRA `(.L_x_5) ;  /* 0x0000000400009947 */ /* 0x000fea0003800000 */
[----:B------:R-:W-:Y:S02]  /*0e60*/  ISETP.GE.U32.AND P0, PT, R20, 0x8, PT ;  /* 0x000000081400780c */ /* 0x000fe40003f06070 */
[----:B------:R-:W-:-:S04]  /*0e70*/  LOP3.LUT R10, R0, 0x7, RZ, 0xc0, !PT ;  /* 0x00000007000a7812 */ /* 0x000fc800078ec0ff */
[----:B------:R-:W-:-:S07]  /*0e80*/  ISETP.NE.AND P1, PT, R10, RZ, PT ;  /* 0x000000ff0a00720c */ /* 0x000fce0003f25270 */
[----:B------:R-:W-:Y:S06]  /*0e90*/  @!P0 BRA `(.L_x_8) ;  /* 0x0000000000688947 */ /* 0x000fec0003800000 */
[----:B------:R-:W-:-:S05]  /*0ea0*/  IMAD.WIDE.U32 R12, R11, 0x8, R6 ;  /* 0x000000080b0c7825 */ /* 0x000fca00078e0006 */
[----:B------:R-:W2:Y:S02]  /*0eb0*/  LDG.E.64 R16, desc[UR4][R12.64] ;  /* 0x000000040c107981 */ /* 0x000ea4000c1e1b00 */
        /* <DEDUP_REMOVED lines=14> */
[----:B0-----:R-:W1:Y:S02]  /*0fa0*/  LDG.E.64 R14, desc[UR4][R12.64+0x28] ;  /* 0x000028040c0e7981 */ /* 0x001e64000c1e1b00 */
[----:B-1----:R-:W-:-:S07]  /*0fb0*/  DFMA R16, R14, R14, R22 ;  /* 0x0000000e0e10722b */ /* 0x002fce0000000016 */
[----:B------:R3:W-:Y:S04]  /*0fc0*/  STG.E.64 desc[UR4][R8.64], R16 ;  /* 0x0000001008007986 */ /* 0x0007e8000c101b04 */
[----:B------:R-:W2:Y:S02]  /*0fd0*/  LDG.E.64 R14, desc[UR4][R12.64+0x30] ;  /* 0x000030040c0e7981 */ /* 0x000ea4000c1e1b00 */
[----:B--2---:R-:W-:-:S07]  /*0fe0*/  DFMA R18, R14, R14, R16 ;  /* 0x0000000e0e12722b */ /* 0x004fce0000000010 */
[----:B------:R3:W-:Y:S04]  /*0ff0*/  STG.E.64 desc[UR4][R8.64], R18 ;  /* 0x0000001208007986 */ /* 0x0007e8000c101b04 */
[----:B------:R-:W2:Y:S01]  /*1000*/  LDG.E.64 R14, desc[UR4][R12.64+0x38] ;  /* 0x000038040c0e7981 */ /* 0x000ea2000c1e1b00 */
[----:B------:R-:W-:Y:S01]  /*1010*/  VIADD R11, R11, 0x8 ;  /* 0x000000080b0b7836 */ /* 0x000fe20000000000 */
[----:B--2---:R-:W-:-:S07]  /*1020*/  DFMA R14, R14, R14, R18 ;  /* 0x0000000e0e0e722b */ /* 0x004fce0000000012 */
[----:B------:R3:W-:Y:S04]  /*1030*/  STG.E.64 desc[UR4][R8.64], R14 ;  /* 0x0000000e08007986 */ /* 0x0007e8000c101b04 */
.L_x_8:
[----:B------:R-:W-:Y:S05]  /*1040*/  @!P1 BRA `(.L_x_5) ;  /* 0x0000000000849947 */ /* 0x000fea0003800000 */
[----:B------:R-:W-:Y:S02]  /*1050*/  ISETP.GE.U32.AND P0, PT, R10, 0x4, PT ;  /* 0x000000040a00780c */ /* 0x000fe40003f06070 */
[----:B------:R-:W-:-:S04]  /*1060*/  LOP3.LUT R0, R0, 0x3, RZ, 0xc0, !PT ;  /* 0x0000000300007812 */ /* 0x000fc800078ec0ff */
[----:B------:R-:W-:-:S07]  /*1070*/  ISETP.NE.AND P1, PT, R0, RZ, PT ;  /* 0x000000ff0000720c */ /* 0x000fce0003f25270 */
[----:B------:R-:W-:Y:S06]  /*1080*/  @!P0 BRA `(.L_x_9) ;  /* 0x0000000000388947 */ /* 0x000fec0003800000 */
[----:B--23--:R-:W-:-:S05]  /*1090*/  IMAD.WIDE.U32 R18, R11, 0x8, R6 ;  /* 0x000000080b127825 */ /* 0x00cfca00078e0006 */
        /* <DEDUP_REMOVED lines=13> */
.L_x_9:
[----:B------:R-:W-:Y:S05]  /*1170*/  @!P1 BRA `(.L_x_5) ;  /* 0x0000000000389947 */ /* 0x000fea0003800000 */
[----:B------:R-:W-:-:S04]  /*1180*/  IMAD.WIDE.U32 R4, R11, 0x8, R4 ;  /* 0x000000080b047825 */ /* 0x000fc800078e0004 */
[----:B------:R-:W-:Y:S01]  /*1190*/  IMAD.MOV R0, RZ, RZ, -R0 ;  /* 0x000000ffff007224 */ /* 0x000fe200078e0a00 */
[----:B------:R-:W-:-:S05]  /*11a0*/  IADD3 R4, P0, PT, R4, R2, RZ ;  /* 0x0000000204047210 */ /* 0x000fca0007f1e0ff */
[----:B------:R-:W-:-:S08]  /*11b0*/  IMAD.X R5, R5, 0x1, R3, P0 ;  /* 0x0000000105057824 */ /* 0x000fd000000e0603 */
.L_x_10:
[----:B------:R-:W-:Y:S02]  /*11c0*/  IMAD.MOV.U32 R2, RZ, RZ, R4 ;  /* 0x000000ffff027224 */ /* 0x000fe400078e0004 */
[----:B------:R-:W-:-:S06]  /*11d0*/  IMAD.MOV.U32 R3, RZ, RZ, R5 ;  /* 0x000000ffff037224 */ /* 0x000fcc00078e0005 */
[----:B------:R-:W0:Y:S01]  /*11e0*/  LDG.E.64 R2, desc[UR4][R2.64] ;  /* 0x0000000402027981 */ /* 0x000e22000c1e1b00 */
[----:B------:R-:W-:Y:S01]  /*11f0*/  VIADD R0, R0, 0x1 ;  /* 0x0000000100007836 */ /* 0x000fe20000000000 */
[----:B------:R-:W-:-:S04]  /*1200*/  IADD3 R4, P1, PT, R4, 0x8, RZ ;  /* 0x0000000804047810 */ /* 0x000fc80007f3e0ff */
[----:B------:R-:W-:Y:S01]  /*1210*/  ISETP.NE.AND P0, PT, R0, RZ, PT ;  /* 0x000000ff0000720c */ /* 0x000fe20003f05270 */
[----:B------:R-:W-:Y:S01]  /*1220*/  IMAD.X R5, RZ, RZ, R5, P1 ;  /* 0x000000ffff057224 */ /* 0x000fe200008e0605 */
[----:B0-2345:R-:W-:-:S07]  /*1230*/  DFMA R14, R2, R2, R14 ;  /* 0x00000002020e722b */ /* 0x03dfce000000000e */
[----:B------:R4:W-:Y:S04]  /*1240*/  STG.E.64 desc[UR4][R8.64], R14 ;  /* 0x0000000e08007986 */ /* 0x0009e8000c101b04 */
[----:B------:R-:W-:Y:S05]  /*1250*/  @P0 BRA `(.L_x_10) ;  /* 0xfffffffc00d80947 */ /* 0x000fea000383ffff */
.L_x_5:
[----:B-----5:R-:W2:Y:S01]  /*1260*/  MUFU.RCP64H R3, R15 ;  /* 0x0000000f00037308 */ /* 0x020ea20000001800 */
[----:B------:R-:W-:-:S06]  /*1270*/  IMAD.MOV.U32 R2, RZ, RZ, 0x1 ;  /* 0x00000001ff027424 */ /* 0x000fcc00078e00ff */
[----:B--2---:R-:W-:-:S08]  /*1280*/  DFMA R4, R2, -R14, 1 ;  /* 0x3ff000000204742b */ /* 0x004fd0000000080e */
[----:B------:R-:W-:-:S08]  /*1290*/  DFMA R4, R4, R4, R4 ;  /* 0x000000040404722b */ /* 0x000fd00000000004 */
[----:B------:R-:W-:-:S08]  /*12a0*/  DFMA R4, R2, R4, R2 ;  /* 0x000000040204722b */ /* 0x000fd00000000002 */
[----:B------:R-:W-:-:S08]  /*12b0*/  DFMA R2, R4, -R14, 1 ;  /* 0x3ff000000402742b */ /* 0x000fd0000000080e */
[----:B------:R-:W-:-:S08]  /*12c0*/  DFMA R2, R4, R2, R4 ;  /* 0x000000020402722b */ /* 0x000fd00000000004 */
[----:B------:R-:W-:-:S08]  /*12d0*/  DMUL R4, R2, -2 ;  /* 0xc000000002047828 */ /* 0x000fd00000000000 */
[----:B01----:R-:W-:-:S08]  /*12e0*/  DFMA R6, R4, -R14, -2 ;  /* 0xc00000000406742b */ /* 0x003fd0000000080e */
[----:B------:R-:W-:-:S10]  /*12f0*/  DFMA R2, R2, R6, R4 ;  /* 0x000000060202722b */ /* 0x000fd40000000004 */
[----:B------:R-:W-:-:S05]  /*1300*/  FFMA R0, RZ, R15, R3 ;  /* 0x0000000fff007223 */ /* 0x000fca0000000003 */
[----:B------:R-:W-:-:S13]  /*1310*/  FSETP.GT.AND P0, PT, |R0|, 1.469367938527859385e-39, PT ;  /* 0x001000000000780b */ /* 0x000fda0003f04200 */
[----:B------:R-:W-:Y:S05]  /*1320*/  @P0 BRA `(.L_x_11) ;  /* 0x0000000000180947 */ /* 0x000fea0003800000 */
[----:B------:R-:W-:Y:S01]  /*1330*/  IMAD.MOV.U32 R4, RZ, RZ, R14 ;  /* 0x000000ffff047224 */ /* 0x000fe200078e000e */
[----:B------:R-:W-:Y:S01]  /*1340*/  MOV R0, 0x1370 ;  /* 0x0000137000007802 */ /* 0x000fe20000000f00 */
[----:B------:R-:W-:-:S07]  /*1350*/  IMAD.MOV.U32 R5, RZ, RZ, R15 ;  /* 0x000000ffff057224 */ /* 0x000fce00078e000f */
[----:B---34-:R-:W-:Y:S05]  /*1360*/  CALL.REL.NOINC `($__internal_0_$__cuda_sm20_div_rn_f64_full) ;  /* 0x0000000000147944 */ /* 0x018fea0003c00000 */
[----:B------:R-:W-:Y:S02]  /*1370*/  IMAD.MOV.U32 R2, RZ, RZ, R10 ;  /* 0x000000ffff027224 */ /* 0x000fe400078e000a */
[----:B------:R-:W-:-:S07]  /*1380*/  IMAD.MOV.U32 R3, RZ, RZ, R11 ;  /* 0x000000ffff037224 */ /* 0x000fce00078e000b */
.L_x_11:
[----:B------:R-:W0:Y:S02]  /*1390*/  LDC.64 R4, c[0x0][0x3a8] ;  /* 0x0000ea00ff047b82 */ /* 0x000e240000000a00 */
[----:B0-----:R-:W-:Y:S01]  /*13a0*/  STG.E.64 desc[UR4][R4.64], R2 ;  /* 0x0000000204007986 */ /* 0x001fe2000c101b04 */
[----:B------:R-:W-:Y:S05]  /*13b0*/  EXIT ;  /* 0x000000000000794d */ /* 0x000fea0003800000 */
        .weak           $__internal_0_$__cuda_sm20_div_rn_f64_full
        .type           $__internal_0_$__cuda_sm20_div_rn_f64_full,@function
        .size           $__internal_0_$__cuda_sm20_div_rn_f64_full,($__internal_1_$__cuda_sm20_dsqrt_rn_f64_mediumpath_v1 - $__internal_0_$__cuda_sm20_div_rn_f64_full)
$__internal_0_$__cuda_sm20_div_rn_f64_full:
[C---:B------:R-:W-:Y:S01]  /*13c0*/  FSETP.GEU.AND P0, PT, |R5|.reuse, 1.469367938527859385e-39, PT ;  /* 0x001000000500780b */ /* 0x040fe20003f0e200 */
[----:B------:R-:W-:Y:S01]  /*13d0*/  IMAD.MOV.U32 R6, RZ, RZ, 0x1 ;  /* 0x00000001ff067424 */ /* 0x000fe200078e00ff */
[C---:B------:R-:W-:Y:S01]  /*13e0*/  LOP3.LUT R2, R5.reuse, 0x800fffff, RZ, 0xc0, !PT ;  /* 0x800fffff05027812 */ /* 0x040fe200078ec0ff */
[----:B------:R-:W-:Y:S01]  /*13f0*/  IMAD.MOV.U32 R10, RZ, RZ, 0x1ca00000 ;  /* 0x1ca00000ff0a7424 */ /* 0x000fe200078e00ff */
[----:B------:R-:W-:Y:S01]  /*1400*/  LOP3.LUT R16, R5, 0x7ff00000, RZ, 0xc0, !PT ;  /* 0x7ff0000005107812 */ /* 0x000fe200078ec0ff */
[----:B------:R-:W-:Y:S01]  /*1410*/  IMAD.MOV.U32 R17, RZ, RZ, 0x40000000 ;  /* 0x40000000ff117424 */ /* 0x000fe200078e00ff */
[----:B------:R-:W-:Y:S01]  /*1420*/  LOP3.LUT R3, R2, 0x3ff00000, RZ, 0xfc, !PT ;  /* 0x3ff0000002037812 */ /* 0x000fe200078efcff */
[----:B------:R-:W-:Y:S01]  /*1430*/  IMAD.MOV.U32 R2, RZ, RZ, R4 ;  /* 0x000000ffff027224 */ /* 0x000fe200078e0004 */
[----:B------:R-:W-:-:S04]  /*1440*/  ISETP.LE.U32.AND P1, PT, R16, 0x40000000, PT ;  /* 0x400000001000780c */ /* 0x000fc80003f23070 */
[----:B------:R-:W-:Y:S01]  /*1450*/  SEL R11, R10, 0x63400000, !P1 ;  /* 0x634000000a0b7807 */ /* 0x000fe20004800000 */
[----:B------:R-:W-:-:S06]  /*1460*/  @!P0 DMUL R2, R4, 8.98846567431157953865e+307 ;  /* 0x7fe0000004028828 */ /* 0x000fcc0000000000 */
[----:B------:R-:W0:Y:S04]  /*1470*/  MUFU.RCP64H R7, R3 ;  /* 0x0000000300077308 */ /* 0x000e280000001800 */
[----:B------:R-:W-:Y:S01]  /*1480*/  @!P0 LOP3.LUT R16, R3, 0x7ff00000, RZ, 0xc0, !PT ;  /* 0x7ff0000003108812 */ /* 0x000fe200078ec0ff */
[----:B0-----:R-:W-:-:S08]  /*1490*/  DFMA R8, R6, -R2, 1 ;  /* 0x3ff000000608742b */ /* 0x001fd00000000802 */
[----:B------:R-:W-:-:S08]  /*14a0*/  DFMA R8, R8, R8, R8 ;  /* 0x000000080808722b */ /* 0x000fd00000000008 */
[----:B------:R-:W-:-:S08]  /*14b0*/  DFMA R8, R6, R8, R6 ;  /* 0x000000080608722b */ /* 0x000fd00000000006 */
[----:B------:R-:W-:-:S08]  /*14c0*/  DFMA R6, R8, -R2, 1 ;  /* 0x3ff000000806742b */ /* 0x000fd00000000802 */
[----:B------:R-:W-:Y:S01]  /*14d0*/  DFMA R6, R8, R6, R8 ;  /* 0x000000060806722b */ /* 0x000fe20000000008 */
[----:B------:R-:W-:Y:S01]  /*14e0*/  LOP3.LUT R9, R11, 0x80000000, RZ, 0xfc, !PT ;  /* 0x800000000b097812 */ /* 0x000fe200078efcff */
[----:B------:R-:W-:Y:S02]  /*14f0*/  VIADD R11, R17, 0xffffffff ;  /* 0xffffffff110b7836 */ /* 0x000fe40000000000 */
[----:B------:R-:W-:-:S03]  /*1500*/  IMAD.MOV.U32 R8, RZ, RZ, RZ ;  /* 0x000000ffff087224 */ /* 0x000fc600078e00ff */
[----:B------:R-:W-:Y:S01]  /*1510*/  ISETP.GT.U32.AND P0, PT, R11, 0x7feffffe, PT ;  /* 0x7feffffe0b00780c */ /* 0x000fe20003f04070 */
[----:B------:R-:W-:Y:S02]  /*1520*/  VIADD R11, R16, 0xffffffff ;  /* 0xffffffff100b7836 */ /* 0x000fe40000000000 */
[----:B------:R-:W-:-:S03]  /*1530*/  DMUL R12, R6, R8 ;  /* 0x00000008060c7228 */ /* 0x000fc60000000000 */
[----:B------:R-:W-:-:S05]  /*1540*/  ISETP.GT.U32.OR P0, PT, R11, 0x7feffffe, P0 ;  /* 0x7feffffe0b00780c */ /* 0x000fca0000704470 */
[----:B------:R-:W-:-:S08]  /*1550*/  DFMA R14, R12, -R2, R8 ;  /* 0x800000020c0e722b */ /* 0x000fd00000000008 */
[----:B------:R-:W-:Y:S01]  /*1560*/  DFMA R6, R6, R14, R12 ;  /* 0x0000000e0606722b */ /* 0x000fe2000000000c */
[----:B------:R-:W-:Y:S10]  /*1570*/  @P0 BRA `(.L_x_12) ;  /* 0x0000000000740947 */ /* 0x000ff40003800000 */
[----:B------:R-:W-:Y:S01]  /*1580*/  LOP3.LUT R13, R5, 0x7ff00000, RZ, 0xc0, !PT ;  /* 0x7ff00000050d7812 */ /* 0x000fe200078ec0ff */
[----:B------:R-:W-:-:S03]  /*1590*/  IMAD.MOV.U32 R11, RZ, RZ, 0x40000000 ;  /* 0x40000000ff0b7424 */ /* 0x000fc600078e00ff */
[----:B------:R-:W-:Y:S01]  /*15a0*/  ISETP.LE.U32.AND P0, PT, R13, 0x40000000, PT ;  /* 0x400000000d00780c */ /* 0x000fe20003f03070 */
[----:B------:R-:W-:-:S03]  /*15b0*/  IMAD.MOV R12, RZ, RZ, -R13 ;  /* 0x000000ffff0c7224 */ /* 0x000fc600078e0a0d */
[----:B------:R-:W-:Y:S02]  /*15c0*/  SEL R10, R10, 0x63400000, !P0 ;  /* 0x634000000a0a7807 */ /* 0x000fe40004000000 */
[----:B------:R-:W-:Y:S01]  /*15d0*/  VIADDMNMX R11, R12, R11, 0xb9600000, !PT ;  /* 0xb96000000c0b7446 */ /* 0x000fe2000780010b */
[----:B------:R-:W-:-:S03]  /*15e0*/  IMAD.MOV.U32 R12, RZ, RZ, RZ ;  /* 0x000000ffff0c7224 */ /* 0x000fc600078e00ff */
[----:B------:R-:W-:-:S05]  /*15f0*/  VIMNMX R11, PT, PT, R11, 0x46a00000, PT ;  /* 0x46a000000b0b7848 */ /* 0x000fca0003fe0100 */
[----:B------:R-:W-:-:S04]  /*1600*/  IMAD.IADD R14, R11, 0x1, -R10 ;  /* 0x000000010b0e7824 */ /* 0x000fc800078e0a0a */
[----:B------:R-:W-:-:S06]  /*1610*/  VIADD R13, R14, 0x7fe00000 ;  /* 0x7fe000000e0d7836 */ /* 0x000fcc0000000000 */
[----:B------:R-:W-:-:S10]  /*1620*/  DMUL R10, R6, R12 ;  /* 0x0000000c060a7228 */ /* 0x000fd40000000000 */
[----:B------:R-:W-:-:S13]  /*1630*/  FSETP.GTU.AND P0, PT, |R11|, 1.469367938527859385e-39, PT ;  /* 0x001000000b00780b */ /* 0x000fda0003f0c200 */
[----:B------:R-:W-:Y:S05]  /*1640*/  @P0 BRA `(.L_x_13) ;  /* 0x0000000000840947 */ /* 0x000fea0003800000 */
[----:B------:R-:W-:Y:S01]  /*1650*/  DFMA R2, R6, -R2, R8 ;  /* 0x800000020602722b */ /* 0x000fe20000000008 */
[----:B------:R-:W-:-:S09]  /*1660*/  IMAD.MOV.U32 R12, RZ, RZ, RZ ;  /* 0x000000ffff0c7224 */ /* 0x000fd200078e00ff */
[C---:B------:R-:W-:Y:S02]  /*1670*/  FSETP.NEU.AND P0, PT, R3.reuse, RZ, PT ;  /* 0x000000ff0300720b */ /* 0x040fe40003f0d000 */
[----:B------:R-:W-:-:S04]  /*1680*/  LOP3.LUT R5, R3, 0x80000000, R5, 0x48, !PT ;  /* 0x8000000003057812 */ /* 0x000fc800078e4805 */
[----:B------:R-:W-:-:S07]  /*1690*/  LOP3.LUT R13, R5, R13, RZ, 0xfc, !PT ;  /* 0x0000000d050d7212 */ /* 0x000fce00078efcff */
[----:B------:R-:W-:Y:S05]  /*16a0*/  @!P0 BRA `(.L_x_13) ;  /* 0x00000000006c8947 */ /* 0x000fea0003800000 */
[----:B------:R-:W-:Y:S02]  /*16b0*/  IMAD.MOV R3, RZ, RZ, -R14 ;  /* 0x000000ffff037224 */ /* 0x000fe400078e0a0e */
[----:B------:R-:W-:-:S06]  /*16c0*/  IMAD.MOV.U32 R2, RZ, RZ, RZ ;  /* 0x000000ffff027224 */ /* 0x000fcc00078e00ff */
[----:B------:R-:W-:Y:S02]  /*16d0*/  DFMA R2, R10, -R2, R6 ;  /* 0x800000020a02722b */ /* 0x000fe40000000006 */
[----:B------:R-:W-:-:S04]  /*16e0*/  DMUL.RP R6, R6, R12 ;  /* 0x0000000c06067228 */ /* 0x000fc80000008000 */
[----:B------:R-:W-:-:S04]  /*16f0*/  IADD3 R2, PT, PT, -R14, -0x43300000, RZ ;  /* 0xbcd000000e027810 */ /* 0x000fc80007ffe1ff */
[----:B------:R-:W-:Y:S02]  /*1700*/  FSETP.NEU.AND P0, PT, |R3|, R2, PT ;  /* 0x000000020300720b */ /* 0x000fe40003f0d200 */
[----:B------:R-:W-:Y:S02]  /*1710*/  LOP3.LUT R5, R7, R5, RZ, 0x3c, !PT ;  /* 0x0000000507057212 */ /* 0x000fe400078e3cff */
[----:B------:R-:W-:Y:S02]  /*1720*/  FSEL R10, R6, R10, !P0 ;  /* 0x0000000a060a7208 */ /* 0x000fe40004000000 */
[----:B------:R-:W-:Y:S01]  /*1730*/  FSEL R11, R5, R11, !P0 ;  /* 0x0000000b050b7208 */ /* 0x000fe20004000000 */
[----:B------:R-:W-:Y:S06]  /*1740*/  BRA `(.L_x_13) ;  /* 0x0000000000447947 */ /* 0x000fec0003800000 */
.L_x_12:
[----:B------:R-:W-:-:S14]  /*1750*/  DSETP.NAN.AND P0, PT, R4, R4, PT ;  /* 0x000000040400722a */ /* 0x000fdc0003f08000 */
[----:B------:R-:W-:Y:S05]  /*1760*/  @P0 BRA `(.L_x_14) ;  /* 0x0000000000340947 */ /* 0x000fea0003800000 */
[----:B------:R-:W-:Y:S01]  /*1770*/  ISETP.NE.AND P0, PT, R17, R16, PT ;  /* 0x000000101100720c */ /* 0x000fe20003f05270 */
[----:B------:R-:W-:Y:S02]  /*1780*/  IMAD.MOV.U32 R10, RZ, RZ, 0x0 ;  /* 0x00000000ff0a7424 */ /* 0x000fe400078e00ff */
[----:B------:R-:W-:-:S10]  /*1790*/  IMAD.MOV.U32 R11, RZ, RZ, -0x80000 ;  /* 0xfff80000ff0b7424 */ /* 0x000fd400078e00ff */
[----:B------:R-:W-:Y:S05]  /*17a0*/  @!P0 BRA `(.L_x_13) ;  /* 0x00000000002c8947 */ /* 0x000fea0003800000 */
[----:B------:R-:W-:Y:S02]  /*17b0*/  ISETP.NE.AND P0, PT, R17, 0x7ff00000, PT ;  /* 0x7ff000001100780c */ /* 0x000fe40003f05270 */
[----:B------:R-:W-:Y:S02]  /*17c0*/  LOP3.LUT R4, R5, 0xc0000000, RZ, 0x3c, !PT ;  /* 0xc000000005047812 */ /* 0x000fe400078e3cff */
[----:B------:R-:W-:Y:S02]  /*17d0*/  ISETP.EQ.OR P0, PT, R16, RZ, !P0 ;  /* 0x000000ff1000720c */ /* 0x000fe40004702670 */
[----:B------:R-:W-:-:S11]  /*17e0*/  LOP3.LUT R11, R4, 0x80000000, RZ, 0xc0, !PT ;  /* 0x80000000040b7812 */ /* 0x000fd600078ec0ff */
[----:B------:R-:W-:Y:S01]  /*17f0*/  @P0 LOP3.LUT R2, R11, 0x7ff00000, RZ, 0xfc, !PT ;  /* 0x7ff000000b020812 */ /* 0x000fe200078efcff */
[----:B------:R-:W-:Y:S02]  /*1800*/  @!P0 IMAD.MOV.U32 R10, RZ, RZ, RZ ;  /* 0x000000ffff0a8224 */ /* 0x000fe400078e00ff */
[----:B------:R-:W-:Y:S02]  /*1810*/  @P0 IMAD.MOV.U32 R10, RZ, RZ, RZ ;  /* 0x000000ffff0a0224 */ /* 0x000fe400078e00ff */
[----:B------:R-:W-:Y:S01]  /*1820*/  @P0 IMAD.MOV.U32 R11, RZ, RZ, R2 ;  /* 0x000000ffff0b0224 */ /* 0x000fe200078e0002 */
[----:B------:R-:W-:Y:S06]  /*1830*/  BRA `(.L_x_13) ;  /* 0x0000000000087947 */ /* 0x000fec0003800000 */
.L_x_14:
[----:B------:R-:W-:Y:S01]  /*1840*/  LOP3.LUT R11, R5, 0x80000, RZ, 0xfc, !PT ;  /* 0x00080000050b7812 */ /* 0x000fe200078efcff */
[----:B------:R-:W-:-:S07]  /*1850*/  IMAD.MOV.U32 R10, RZ, RZ, R4 ;  /* 0x000000ffff0a7224 */ /* 0x000fce00078e0004 */
.L_x_13:
[----:B------:R-:W-:Y:S02]  /*1860*/  IMAD.MOV.U32 R2, RZ, RZ, R0 ;  /* 0x000000ffff027224 */ /* 0x000fe400078e0000 */
[----:B------:R-:W-:-:S04]  /*1870*/  IMAD.MOV.U32 R3, RZ, RZ, 0x0 ;  /* 0x00000000ff037424 */ /* 0x000fc800078e00ff */
[----:B------:R-:W-:Y:S05]  /*1880*/  RET.REL.NODEC R2 `(_Z9gpu_houseP13cublasContextiiiPdS1_S1_) ;  /* 0xffffffe402dc7950 */ /* 0x000fea0003c3ffff */
        .weak           $__internal_1_$__cuda_sm20_dsqrt_rn_f64_mediumpath_v1
        .type           $__internal_1_$__cuda_sm20_dsqrt_rn_f64_mediumpath_v1,@function
        .size           $__internal_1_$__cuda_sm20_dsqrt_rn_f64_mediumpath_v1,(.L_x_68 - $__internal_1_$__cuda_sm20_dsqrt_rn_f64_mediumpath_v1)
$__internal_1_$__cuda_sm20_dsqrt_rn_f64_mediumpath_v1:
[----:B------:R-:W-:Y:S01]  /*1890*/  ISETP.GE.U32.AND P1, PT, R4, -0x3400000, PT ;  /* 0xfcc000000400780c */ /* 0x000fe20003f26070 */
[----:B------:R-:W-:Y:S02]  /*18a0*/  IMAD.MOV.U32 R9, RZ, RZ, R7 ;  /* 0x000000ffff097224 */ /* 0x000fe400078e0007 */
[----:B------:R-:W-:Y:S02]  /*18b0*/  IMAD.MOV.U32 R6, RZ, RZ, R20 ;  /* 0x000000ffff067224 */ /* 0x000fe400078e0014 */
[----:B------:R-:W-:Y:S02]  /*18c0*/  IMAD.MOV.U32 R7, RZ, RZ, R21 ;  /* 0x000000ffff077224 */ /* 0x000fe400078e0015 */
[----:B------:R-:W-:Y:S02]  /*18d0*/  IMAD.MOV.U32 R4, RZ, RZ, R14 ;  /* 0x000000ffff047224 */ /* 0x000fe400078e000e */
[----:B------:R-:W-:-:S04]  /*18e0*/  IMAD.MOV.U32 R5, RZ, RZ, R15 ;  /* 0x000000ffff057224 */ /* 0x000fc800078e000f */
[----:B------:R-:W-:Y:S05]  /*18f0*/  @!P1 BRA `(.L_x_15) ;  /* 0x0000000000209947 */ /* 0x000fea0003800000 */
[----:B------:R-:W-:-:S10]  /*1900*/  DFMA.RM R4, R4, R8, R12 ;  /* 0x000000080404722b */ /* 0x000fd4000000400c */
[----:B------:R-:W-:-:S05]  /*1910*/  IADD3 R8, P1, PT, R4, 0x1, RZ ;  /* 0x0000000104087810 */ /* 0x000fca0007f3e0ff */
[----:B------:R-:W-:-:S06]  /*1920*/  IMAD.X R9, RZ, RZ, R5, P1 ;  /* 0x000000ffff097224 */ /* 0x000fcc00008e0605 */
[----:B------:R-:W-:-:S08]  /*1930*/  DFMA.RP R6, -R4, R8, R6 ;  /* 0x000000080406722b */ /* 0x000fd00000008106 */
[----:B------:R-:W-:-:S06]  /*1940*/  DSETP.GT.AND P1, PT, R6, RZ, PT ;  /* 0x000000ff0600722a */ /* 0x000fcc0003f24000 */
[----:B------:R-:W-:Y:S02]  /*1950*/  FSEL R4, R8, R4, P1 ;  /* 0x0000000408047208 */ /* 0x000fe40000800000 */
[----:B------:R-:W-:Y:S01]  /*1960*/  FSEL R5, R9, R5, P1 ;  /* 0x0000000509057208 */ /* 0x000fe20000800000 */
[----:B------:R-:W-:Y:S06]  /*1970*/  BRA `(.L_x_16) ;  /* 0x0000000000647947 */ /* 0x000fec0003800000 */
.L_x_15:
[----:B------:R-:W-:-:S14]  /*1980*/  DSETP.NE.AND P1, PT, R6, RZ, PT ;  /* 0x000000ff0600722a */ /* 0x000fdc0003f25000 */
[----:B------:R-:W-:Y:S05]  /*1990*/  @!P1 BRA `(.L_x_17) ;  /* 0x0000000000589947 */ /* 0x000fea0003800000 */
[----:B------:R-:W-:-:S13]  /*19a0*/  ISETP.GE.AND P1, PT, R7, RZ, PT ;  /* 0x000000ff0700720c */ /* 0x000fda0003f26270 */
[----:B------:R-:W-:Y:S02]  /*19b0*/  @!P1 IMAD.MOV.U32 R4, RZ, RZ, 0x0 ;  /* 0x00000000ff049424 */ /* 0x000fe400078e00ff */
[----:B------:R-:W-:Y:S01]  /*19c0*/  @!P1 IMAD.MOV.U32 R5, RZ, RZ, -0x80000 ;  /* 0xfff80000ff059424 */ /* 0x000fe200078e00ff */
[----:B------:R-:W-:Y:S06]  /*19d0*/  @!P1 BRA `(.L_x_16) ;  /* 0x00000000004c9947 */ /* 0x000fec0003800000 */
[----:B------:R-:W-:-:S13]  /*19e0*/  ISETP.GT.AND P1, PT, R7, 0x7fefffff, PT ;  /* 0x7fefffff0700780c */ /* 0x000fda0003f24270 */
[----:B------:R-:W-:Y:S05]  /*19f0*/  @P1 BRA `(.L_x_17) ;  /* 0x0000000000401947 */ /* 0x000fea0003800000 */
[----:B------:R-:W-:Y:S01]  /*1a00*/  DMUL R4, R6, 8.11296384146066816958e+31 ;  /* 0x4690000006047828 */ /* 0x000fe20000000000 */
[----:B------:R-:W-:Y:S02]  /*1a10*/  IMAD.MOV.U32 R10, RZ, RZ, 0x0 ;  /* 0x00000000ff0a7424 */ /* 0x000fe400078e00ff */
[----:B------:R-:W-:Y:S02]  /*1a20*/  IMAD.MOV.U32 R6, RZ, RZ, RZ ;  /* 0x000000ffff067224 */ /* 0x000fe400078e00ff */
[----:B------:R-:W-:Y:S01]  /*1a30*/  IMAD.MOV.U32 R11, RZ, RZ, 0x3fd80000 ;  /* 0x3fd80000ff0b7424 */ /* 0x000fe200078e00ff */
[----:B------:R-:W0:Y:S03]  /*1a40*/  MUFU.RSQ64H R7, R5 ;  /* 0x0000000500077308 */ /* 0x000e260000001c00 */
[----:B0-----:R-:W-:-:S08]  /*1a50*/  DMUL R8, R6, R6 ;  /* 0x0000000606087228 */ /* 0x001fd00000000000 */
[----:B------:R-:W-:-:S08]  /*1a60*/  DFMA R8, R4, -R8, 1 ;  /* 0x3ff000000408742b */ /* 0x000fd00000000808 */
[----:B------:R-:W-:Y:S02]  /*1a70*/  DFMA R10, R8, R10, 0.5 ;  /* 0x3fe00000080a742b */ /* 0x000fe4000000000a */
[----:B------:R-:W-:-:S08]  /*1a80*/  DMUL R8, R6, R8 ;  /* 0x0000000806087228 */ /* 0x000fd00000000000 */
[----:B------:R-:W-:-:S08]  /*1a90*/  DFMA R8, R10, R8, R6 ;  /* 0x000000080a08722b */ /* 0x000fd00000000006 */
[----:B------:R-:W-:Y:S02]  /*1aa0*/  DMUL R6, R4, R8 ;  /* 0x0000000804067228 */ /* 0x000fe40000000000 */
[----:B------:R-:W-:-:S06]  /*1ab0*/  VIADD R9, R9, 0xfff00000 ;  /* 0xfff0000009097836 */ /* 0x000fcc0000000000 */
[----:B------:R-:W-:-:S08]  /*1ac0*/  DFMA R10, R6, -R6, R4 ;  /* 0x80000006060a722b */ /* 0x000fd00000000004 */
[----:B------:R-:W-:-:S10]  /*1ad0*/  DFMA R4, R8, R10, R6 ;  /* 0x0000000a0804722b */ /* 0x000fd40000000006 */
[----:B------:R-:W-:Y:S01]  /*1ae0*/  VIADD R5, R5, 0xfcb00000 ;  /* 0xfcb0000005057836 */ /* 0x000fe20000000000 */
[----:B------:R-:W-:Y:S06]  /*1af0*/  BRA `(.L_x_16) ;  /* 0x0000000000047947 */ /* 0x000fec0003800000 */
.L_x_17:
[----:B------:R-:W-:-:S11]  /*1b00*/  DADD R4, R6, R6 ;  /* 0x0000000006047229 */ /* 0x000fd60000000006 */
.L_x_16:
[----:B------:R-:W-:Y:S02]  /*1b10*/  IMAD.MOV.U32 R3, RZ, RZ, 0x0 ;  /* 0x00000000ff037424 */ /* 0x000fe400078e00ff */
[----:B------:R-:W-:Y:S02]  /*1b20*/  IMAD.MOV.U32 R10, RZ, RZ, R4 ;  /* 0x000000ffff0a7224 */ /* 0x000fe400078e0004 */
[----:B------:R-:W-:Y:S01]  /*1b30*/  IMAD.MOV.U32 R11, RZ, RZ, R5 ;  /* 0x000000ffff0b7224 */ /* 0x000fe200078e0005 */
[----:B------:R-:W-:Y:S06]  /*1b40*/  RET.REL.NODEC R2 `(_Z9gpu_houseP13cublasContextiiiPdS1_S1_) ;  /* 0xffffffe4022c7950 */ /* 0x000fec0003c3ffff */
.L_x_18:
[----:B------:R-:W-:-:S00]  /*1b50*/  BRA `(.L_x_18) ;  /* 0xfffffffc00fc7947 */ /* 0x000fc0000383ffff */
[----:B------:R-:W-:-:S00]  /*1b60*/  NOP ;  /* 0x0000000000007918 */ /* 0x000fc00000000000 */
        /* <DEDUP_REMOVED lines=9> */
.L_x_68:


//--------------------- .text._Z9print_ptrPdii    --------------------------
	.section	.text._Z9print_ptrPdii,"ax",@progbits
	.align	128
        .global         _Z9print_ptrPdii
        .type           _Z9print_ptrPdii,@function
        .size           _Z9print_ptrPdii,(.L_x_70 - _Z9print_ptrPdii)
        .other          _Z9print_ptrPdii,@"STO_CUDA_ENTRY STV_DEFAULT"
_Z9print_ptrPdii:
.text._Z9print_ptrPdii:
[----:B------:R-:W0:Y:S08]  /*0000*/  LDC R1, c[0x0][0x37c] ;  /* 0x0000df00ff017b82 */ /* 0x000e300000000800 */
[----:B------:R-:W1:Y:S01]  /*0010*/  LDC R17, c[0x0][0x388] ;  /* 0x0000e200ff117b82 */ /* 0x000e620000000800 */
[----:B------:R-:W2:Y:S01]  /*0020*/  LDCU UR4, c[0x0][0x2f8] ;  /* 0x00005f00ff0477ac */ /* 0x000ea20008000800 */
[----:B0-----:R-:W-:-:S05]  /*0030*/  VIADD R1, R1, 0xfffffff8 ;  /* 0xfffffff801017836 */ /* 0x001fca0000000000 */
[----:B--2---:R-:W-:Y:S02]  /*0040*/  IADD3 R16, P1, PT, R1, UR4, RZ ;  /* 0x0000000401107c10 */ /* 0x004fe4000ff3e0ff */
[----:B-1----:R-:W-:-:S13]  /*0050*/  ISETP.GE.AND P0, PT, R17, 0x1, PT ;  /* 0x000000011100780c */ /* 0x002fda0003f06270 */
[----:B------:R-:W-:Y:S05]  /*0060*/  @!P0 EXIT ;  /* 0x000000000000894d */ /* 0x000fea0003800000 */
[----:B------:R-:W0:Y:S01]  /*0070*/  LDCU UR5, c[0x0][0x38c] ;  /* 0x00007180ff0577ac */ /* 0x000e220008000800 */
[----:B------:R-:W1:Y:S01]  /*0080*/  LDCU UR4, c[0x0][0x2fc] ;  /* 0x00005f80ff0477ac */ /* 0x000e620008000800 */
[----:B0-----:R-:W-:Y:S01]  /*0090*/  UISETP.GE.AND UP0, UPT, UR5, 0x1, UPT ;  /* 0x000000010500788c */ /* 0x001fe2000bf06270 */
[----:B-1----:R-:W-:-:S08]  /*00a0*/  IMAD.X R2, RZ, RZ, UR4, P1 ;  /* 0x00000004ff027e24 */ /* 0x002fd000088e06ff */
[----:B------:R-:W-:Y:S05]  /*00b0*/  BRA.U !UP0, `(.L_x_19) ;  /* 0x0000001d08c47547 */ /* 0x000fea000b800000 */
[----:B------:R-:W-:Y:S01]  /*00c0*/  SHF.L.U32 R37, R17, 0x4, RZ ;  /* 0x0000000411257819 */ /* 0x000fe200000006ff */
[----:B------:R-:W-:Y:S01]  /*00d0*/  IMAD.MOV.U32 R36, RZ, RZ, RZ ;  /* 0x000000ffff247224 */ /* 0x000fe200078e00ff */
[----:B------:R-:W0:Y:S06]  /*00e0*/  LDCU.64 UR36, c[0x0][0x358] ;  /* 0x00006b00ff2477ac */ /* 0x000e2c0008000a00 */
.L_x_57:
[----:B------:R-:W1:Y:S01]  /*00f0*/  LDCU UR4, c[0x0][0x38c] ;  /* 0x00007180ff0477ac */ /* 0x000e620008000800 */
[----:B------:R-:W-:Y:S01]  /*0100*/  IMAD.MOV.U32 R19, RZ, RZ, RZ ;  /* 0x000000ffff137224 */ /* 0x000fe200078e00ff */
[----:B-1----:R-:W-:-:S09]  /*0110*/  UISETP.GE.U32.AND UP0, UPT, UR4, 0x10, UPT ;  /* 0x000000100400788c */ /* 0x002fd2000bf06070 */
[----:B------:R-:W-:Y:S05]  /*0120*/  BRA.U !UP0, `(.L_x_20) ;  /* 0x0000000d08b87547 */ /* 0x000fea000b800000 */
[----:B------:R-:W1:Y:S01]  /*0130*/  LDCU UR4, c[0x0][0x38c] ;  /* 0x00007180ff0477ac */ /* 0x000e620008000800 */
[----:B------:R-:W2:Y:S01]  /*0140*/  LDC R3, c[0x0][0x388] ;  /* 0x0000e200ff037b82 */ /* 0x000ea20000000800 */
[----:B------:R-:W-:Y:S07]  /*0150*/  BSSY.RECONVERGENT B6, `(.L_x_21) ;  /* 0x00000e8000067945 */ /* 0x000fee0003800200 */
[----:B------:R-:W3:Y:S01]  /*0160*/  LDC.64 R38, c[0x0][0x380] ;  /* 0x0000e000ff267b82 */ /* 0x000ee20000000a00 */
[----:B-1----:R-:W-:-:S04]  /*0170*/  ULOP3.LUT UR4, UR4, 0x7ffffff0, URZ, 0xc0, !UPT ;  /* 0x7ffffff004047892 */ /* 0x002fc8000f8ec0ff */
[----:B------:R-:W-:Y:S01]  /*0180*/  UIADD3 UR4, UPT, UPT, -UR4, URZ, URZ ;  /* 0x000000ff04047290 */ /* 0x000fe2000fffe1ff */
[----:B--2---:R-:W-:Y:S01]  /*0190*/  IADD3 R18, PT, PT, R36, R3, RZ ;  /* 0x0000000324127210 */ /* 0x004fe20007ffe0ff */
[C-C-:B------:R-:W-:Y:S01]  /*01a0*/  IMAD R19, R3.reuse, 0x2, R36.reuse ;  /* 0x0000000203137824 */ /* 0x140fe200078e0224 */
[C---:B------:R-:W-:Y:S01]  /*01b0*/  LEA R27, R3.reuse, R36, 0x3 ;  /* 0x00000024031b7211 */ /* 0x040fe200078e18ff */
[C-C-:B------:R-:W-:Y:S02]  /*01c0*/  IMAD R22, R3.reuse, 0x3, R36.reuse ;  /* 0x0000000303167824 */ /* 0x140fe400078e0224 */
[C-C-:B------:R-:W-:Y:S02]  /*01d0*/  IMAD R23, R3.reuse, 0x4, R36.reuse ;  /* 0x0000000403177824 */ /* 0x140fe400078e0224 */
[C-C-:B------:R-:W-:Y:S02]  /*01e0*/  IMAD R24, R3.reuse, 0x5, R36.reuse ;  /* 0x0000000503187824 */ /* 0x140fe400078e0224 */
[----:B------:R-:W-:-:S02]  /*01f0*/  IMAD R25, R3, 0x6, R36 ;  /* 0x0000000603197824 */ /* 0x000fc400078e0224 */
[C-C-:B------:R-:W-:Y:S02]  /*0200*/  IMAD R26, R3.reuse, 0x7, R36.reuse ;  /* 0x00000007031a7824 */ /* 0x140fe400078e0224 */
[C-C-:B------:R-:W-:Y:S02]  /*0210*/  IMAD R28, R3.reuse, 0x9, R36.reuse ;  /* 0x00000009031c7824 */ /* 0x140fe400078e0224 */
[C-C-:B------:R-:W-:Y:S02]  /*0220*/  IMAD R29, R3.reuse, 0xa, R36.reuse ;  /* 0x0000000a031d7824 */ /* 0x140fe400078e0224 */
[C-C-:B------:R-:W-:Y:S02]  /*0230*/  IMAD R30, R3.reuse, 0xb, R36.reuse ;  /* 0x0000000b031e7824 */ /* 0x140fe400078e0224 */
[C-C-:B------:R-:W-:Y:S02]  /*0240*/  IMAD R31, R3.reuse, 0xc, R36.reuse ;  /* 0x0000000c031f7824 */ /* 0x140fe400078e0224 */
[----:B------:R-:W-:-:S02]  /*0250*/  IMAD R32, R3, 0xd, R36 ;  /* 0x0000000d03207824 */ /* 0x000fc400078e0224 */
[C-C-:B------:R-:W-:Y:S02]  /*0260*/  IMAD R33, R3.reuse, 0xe, R36.reuse ;  /* 0x0000000e03217824 */ /* 0x140fe400078e0224 */
[----:B------:R-:W-:Y:S02]  /*0270*/  IMAD R34, R3, 0xf, R36 ;  /* 0x0000000f03227824 */ /* 0x000fe400078e0224 */
[----:B---3--:R-:W-:-:S04]  /*0280*/  IMAD.WIDE.U32 R38, R36, 0x8, R38 ;  /* 0x0000000824267825 */ /* 0x008fc800078e0026 */
[----:B------:R-:W-:-:S07]  /*0290*/  IMAD.U32 R35, RZ, RZ, UR4 ;  /* 0x00000004ff237e24 */ /* 0x000fce000f8e00ff */
.L_x_38:
[----:B0-----:R-:W2:Y:S01]  /*02a0*/  LDG.E.64 R10, desc[UR36][R38.64] ;  /* 0x00000024260a7981 */ /* 0x001ea2000c1e1b00 */
[----:B------:R-:W-:Y:S01]  /*02b0*/  MOV R8, 0x10 ;  /* 0x0000001000087802 */ /* 0x000fe20000000f00 */
[----:B------:R-:W0:Y:S01]  /*02c0*/  LDCU.64 UR4, c[0x4][URZ] ;  /* 0x01000000ff0477ac */ /* 0x000e220008000a00 */
[----:B------:R-:W-:Y:S02]  /*02d0*/  IMAD.MOV.U32 R6, RZ, RZ, R16 ;  /* 0x000000ffff067224 */ /* 0x000fe400078e0010 */
[----:B------:R-:W-:Y:S02]  /*02e0*/  IMAD.MOV.U32 R7, RZ, RZ, R2 ;  /* 0x000000ffff077224 */ /* 0x000fe400078e0002 */
[----:B------:R-:W1:Y:S01]  /*02f0*/  LDC.64 R8, c[0x4][R8] ;  /* 0x0100000008087b82 */ /* 0x000e620000000a00 */
[----:B0-----:R-:W-:Y:S01]  /*0300*/  IMAD.U32 R4, RZ, RZ, UR4 ;  /* 0x00000004ff047e24 */ /* 0x001fe2000f8e00ff */
[----:B------:R-:W-:Y:S01]  /*0310*/  MOV R5, UR5 ;  /* 0x0000000500057c02 */ /* 0x000fe20008000f00 */
[----:B-12---:R0:W-:Y:S06]  /*0320*/  STL.64 [R1], R10 ;  /* 0x0000000a01007387 */ /* 0x0061ec0000100a00 */
[----:B------:R-:W-:-:S07]  /*0330*/  LEPC R20, `(.L_x_22) ;  /* 0x000000001014794e */ /* 0x000fce0000000000 */
[----:B0-----:R-:W-:Y:S05]  /*0340*/  CALL.ABS.NOINC R8 ;  /* 0x0000000008007343 */ /* 0x001fea0003c00000 */
.L_x_22:
[----:B------:R-:W0:Y:S01]  /*0350*/  LDC.64 R4, c[0x0][0x380] ;  /* 0x0000e000ff047b82 */ /* 0x000e220000000a00 */
[----:B------:R-:W1:Y:S01]  /*0360*/  LDCU.64 UR4, c[0x4][URZ] ;  /* 0x01000000ff0477ac */ /* 0x000e620008000a00 */
[----:B0-----:R-:W-:-:S06]  /*0370*/  IMAD.WIDE.U32 R10, R18, 0x8, R4 ;  /* 0x00000008120a7825 */ /* 0x001fcc00078e0004 */
[----:B------:R-:W2:Y:S01]  /*0380*/  LDG.E.64 R10, desc[UR36][R10.64] ;  /* 0x000000240a0a7981 */ /* 0x000ea2000c1e1b00 */
[----:B------:R-:W-:Y:S01]  /*0390*/  MOV R17, 0x10 ;  /* 0x0000001000117802 */ /* 0x000fe20000000f00 */
[----:B-1----:R-:W-:Y:S01]  /*03a0*/  IMAD.U32 R5, RZ, RZ, UR5 ;  /* 0x00000005ff057e24 */ /* 0x002fe2000f8e00ff */
[----:B------:R-:W-:Y:S01]  /*03b0*/  MOV R4, UR4 ;  /* 0x0000000400047c02 */ /* 0x000fe20008000f00 */
[----:B------:R-:W-:Y:S01]  /*03c0*/  IMAD.MOV.U32 R6, RZ, RZ, R16 ;  /* 0x000000ffff067224 */ /* 0x000fe200078e0010 */
[----:B------:R0:W1:Y:S01]  /*03d0*/  LDC.64 R8, c[0x4][R17] ;  /* 0x0100000011087b82 */ /* 0x0000620000000a00 */
[----:B------:R-:W-:Y:S01]  /*03e0*/  MOV R7, R2 ;  /* 0x0000000200077202 */ /* 0x000fe20000000f00 */
[----:B-12---:R0:W-:Y:S06]  /*03f0*/  STL.64 [R1], R10 ;  /* 0x0000000a01007387 */ /* 0x0061ec0000100a00 */
[----:B------:R-:W-:-:S07]  /*0400*/  LEPC R20, `(.L_x_23) ;  /* 0x000000001014794e */ /* 0x000fce0000000000 */
[----:B0-----:R-:W-:Y:S05]  /*0410*/  CALL.ABS.NOINC R8 ;  /* 0x0000000008007343 */ /* 0x001fea0003c00000 */
.L_x_23:
[----:B------:R-:W0:Y:S01]  /*0420*/  LDC.64 R4, c[0x0][0x380] ;  /* 0x0000e000ff047b82 */ /* 0x000e220000000a00 */
[----:B------:R-:W1:Y:S01]  /*0430*/  LDCU.64 UR4, c[0x4][URZ] ;  /* 0x01000000ff0477ac */ /* 0x000e620008000a00 */
[----:B0-----:R-:W-:-:S06]  /*0440*/  IMAD.WIDE.U32 R10, R19, 0x8, R4 ;  /* 0x00000008130a7825 */ /* 0x001fcc00078e0004 */
[----:B------:R-:W2:Y:S01]  /*0450*/  LDG.E.64 R10, desc[UR36][R10.64] ;  /* 0x000000240a0a7981 */ /* 0x000ea2000c1e1b00 */
[----:B------:R0:W3:Y:S01]  /*0460*/  LDC.64 R8, c[0x4][R17] ;  /* 0x0100000011087b82 */ /* 0x0000e20000000a00 */
[----:B-1----:R-:W-:Y:S01]  /*0470*/  IMAD.U32 R4, RZ, RZ, UR4 ;  /* 0x00000004ff047e24 */ /* 0x002fe2000f8e00ff */
[----:B------:R-:W-:Y:S01]  /*0480*/  MOV R6, R16 ;  /* 0x0000001000067202 */ /* 0x000fe20000000f00 */
[----:B------:R-:W-:Y:S02]  /*0490*/  IMAD.U32 R5, RZ, RZ, UR5 ;  /* 0x00000005ff057e24 */ /* 0x000fe4000f8e00ff */
[----:B------:R-:W-:Y:S01]  /*04a0*/  IMAD.MOV.U32 R7, RZ, RZ, R2 ;  /* 0x000000ffff077224 */ /* 0x000fe200078e0002 */
[----:B--23--:R0:W-:Y:S06]  /*04b0*/  STL.64 [R1], R10 ;  /* 0x0000000a01007387 */ /* 0x00c1ec0000100a00 */
[----:B------:R-:W-:-:S07]  /*04c0*/  LEPC R20, `(.L_x_24) ;  /* 0x000000001014794e */ /* 0x000fce0000000000 */
[----:B0-----:R-:W-:Y:S05]  /*04d0*/  CALL.ABS.NOINC R8 ;  /* 0x0000000008007343 */ /* 0x001fea0003c00000 */
.L_x_24:
[----:B------:R-:W0:Y:S01]  /*04e0*/  LDC.64 R4, c[0x0][0x380] ;  /* 0x0000e000ff047b82 */ /* 0x000e220000000a00 */
[----:B------:R-:W1:Y:S01]  /*04f0*/  LDCU.64 UR4, c[0x4][URZ] ;  /* 0x01000000ff0477ac */ /* 0x000e620008000a00 */
[----:B0-----:R-:W-:-:S06]  /*0500*/  IMAD.WIDE.U32 R10, R22, 0x8, R4 ;  /* 0x00000008160a7825 */ /* 0x001fcc00078e0004 */
[----:B------:R-:W2:Y:S01]  /*0510*/  LDG.E.64 R10, desc[UR36][R10.64] ;  /* 0x000000240a0a7981 */ /* 0x000ea2000c1e1b00 */
[----:B------:R0:W3:Y:S01]  /*0520*/  LDC.64 R8, c[0x4][R17] ;  /* 0x0100000011087b82 */ /* 0x0000e20000000a00 */
[----:B-1----:R-:W-:Y:S01]  /*0530*/  IMAD.U32 R4, RZ, RZ, UR4 ;  /* 0x00000004ff047e24 */ /* 0x002fe2000f8e00ff */
[----:B------:R-:W-:Y:S01]  /*0540*/  MOV R5, UR5 ;  /* 0x0000000500057c02 */ /* 0x000fe20008000f00 */
[----:B------:R-:W-:Y:S02]  /*0550*/  IMAD.MOV.U32 R6, RZ, RZ, R16 ;  /* 0x000000ffff067224 */ /* 0x000fe400078e0010 */
[----:B------:R-:W-:Y:S01]  /*0560*/  IMAD.MOV.U32 R7, RZ, RZ, R2 ;  /* 0x000000ffff077224 */ /* 0x000fe200078e0002 */
[----:B--23--:R0:W-:Y:S06]  /*0570*/  STL.64 [R1], R10 ;  /* 0x0000000a01007387 */ /* 0x00c1ec0000100a00 */
[----:B------:R-:W-:-:S07]  /*0580*/  LEPC R20, `(.L_x_25) ;  /* 0x000000001014794e */ /* 0x000fce0000000000 */
[----:B0-----:R-:W-:Y:S05]  /*0590*/  CALL.ABS.NOINC R8 ;  /* 0x0000000008007343 */ /* 0x001fea0003c00000 */
.L_x_25:
[----:B------:R-:W0:Y:S01]  /*05a0*/  LDC.64 R4, c[0x0][0x380] ;  /* 0x0000e000ff047b82 */ /* 0x000e220000000a00 */
[----:B------:R-:W1:Y:S01]  /*05b0*/  LDCU.64 UR4, c[0x4][URZ] ;  /* 0x01000000ff0477ac */ /* 0x000e620008000a00 */
[----:B0-----:R-:W-:-:S06]  /*05c0*/  IMAD.WIDE.U32 R10, R23, 0x8, R4 ;  /* 0x00000008170a7825 */ /* 0x001fcc00078e0004 */
[----:B------:R-:W2:Y:S01]  /*05d0*/  LDG.E.64 R10, desc[UR36][R10.64] ;  /* 0x000000240a0a7981 */ /* 0x000ea2000c1e1b00 */
[----:B------:R0:W3:Y:S01]  /*05e0*/  LDC.64 R8, c[0x4][R17] ;  /* 0x0100000011087b82 */ /* 0x0000e20000000a00 */
[----:B-1----:R-:W-:Y:S01]  /*05f0*/  MOV R4, UR4 ;  /* 0x0000000400047c02 */ /* 0x002fe20008000f00 */
[----:B------:R-:W-:Y:S01]  /*0600*/  IMAD.U32 R5, RZ, RZ, UR5 ;  /* 0x00000005ff057e24 */ /* 0x000fe2000f8e00ff */
[----:B------:R-:W-:Y:S01]  /*0610*/  MOV R7, R2 ;  /* 0x0000000200077202 */ /* 0x000fe20000000f00 */
[----:B------:R-:W-:Y:S01]  /*0620*/  IMAD.MOV.U32 R6, RZ, RZ, R16 ;  /* 0x000000ffff067224 */ /* 0x000fe200078e0010 */
[----:B--23--:R0:W-:Y:S06]  /*0630*/  STL.64 [R1], R10 ;  /* 0x0000000a01007387 */ /* 0x00c1ec0000100a00 */
[----:B------:R-:W-:-:S07]  /*0640*/  LEPC R20, `(.L_x_26) ;  /* 0x000000001014794e */ /* 0x000fce0000000000 */
[----:B0-----:R-:W-:Y:S05]  /*0650*/  CALL.ABS.NOINC R8 ;  /* 0x0000000008007343 */ /* 0x001fea0003c00000 */
.L_x_26:
        /* <DEDUP_REMOVED lines=12> */
.L_x_27:
        /* <DEDUP_REMOVED lines=12> */
.L_x_28:
        /* <DEDUP_REMOVED lines=12> */
.L_x_29:
        /* <DEDUP_REMOVED lines=12> */
.L_x_30:
        /* <DEDUP_REMOVED lines=12> */
.L_x_31:
        /* <DEDUP_REMOVED lines=12> */
.L_x_32:
        /* <DEDUP_REMOVED lines=12> */
.L_x_33:
        /* <DEDUP_REMOVED lines=12> */
.L_x_34:
        /* <DEDUP_REMOVED lines=12> */
.L_x_35:
        /* <DEDUP_REMOVED lines=12> */
.L_x_36:
        /* <DEDUP_REMOVED lines=12> */
.L_x_37:
[----:B------:R-:W-:Y:S01]  /*0ea0*/  IADD3 R35, PT, PT, R35, 0x10, RZ ;  /* 0x0000001023237810 */ /* 0x000fe20007ffe0ff */
[C---:B------:R-:W-:Y:S01]  /*0eb0*/  IMAD.IADD R18, R37.reuse, 0x1, R18 ;  /* 0x0000000125127824 */ /* 0x040fe200078e0212 */
[C---:B------:R-:W-:Y:S01]  /*0ec0*/  IADD3 R22, PT, PT, R37.reuse, R22, RZ ;  /* 0x0000001625167210 */ /* 0x040fe20007ffe0ff */
[----:B------:R-:W-:Y:S01]  /*0ed0*/  IMAD.IADD R19, R37, 0x1, R19 ;  /* 0x0000000125137824 */ /* 0x000fe200078e0213 */
[----:B------:R-:W-:Y:S01]  /*0ee0*/  ISETP.NE.AND P0, PT, R35, RZ, PT ;  /* 0x000000ff2300720c */ /* 0x000fe20003f05270 */
[C---:B------:R-:W-:Y:S01]  /*0ef0*/  IMAD.IADD R23, R37.reuse, 0x1, R23 ;  /* 0x0000000125177824 */ /* 0x040fe200078e0217 */
[C---:B------:R-:W-:Y:S01]  /*0f00*/  IADD3 R25, PT, PT, R37.reuse, R25, RZ ;  /* 0x0000001925197210 */ /* 0x040fe20007ffe0ff */
[C---:B------:R-:W-:Y:S01]  /*0f10*/  IMAD.IADD R24, R37.reuse, 0x1, R24 ;  /* 0x0000000125187824 */ /* 0x040fe200078e0218 */
[C---:B------:R-:W-:Y:S01]  /*0f20*/  IADD3 R28, PT, PT, R37.reuse, R28, RZ ;  /* 0x0000001c251c7210 */ /* 0x040fe20007ffe0ff */
[C---:B------:R-:W-:Y:S01]  /*0f30*/  IMAD.IADD R26, R37.reuse, 0x1, R26 ;  /* 0x00000001251a7824 */ /* 0x040fe200078e021a */
[C---:B------:R-:W-:Y:S01]  /*0f40*/  IADD3 R31, PT, PT, R37.reuse, R31, RZ ;  /* 0x0000001f251f7210 */ /* 0x040fe20007ffe0ff */
[C---:B------:R-:W-:Y:S01]  /*0f50*/  IMAD.IADD R27, R37.reuse, 0x1, R27 ;  /* 0x00000001251b7824 */ /* 0x040fe200078e021b */
[C---:B------:R-:W-:Y:S01]  /*0f60*/  IADD3 R34, PT, PT, R37.reuse, R34, RZ ;  /* 0x0000002225227210 */ /* 0x040fe20007ffe0ff */
[----:B------:R-:W-:-:S02]  /*0f70*/  IMAD.IADD R29, R37, 0x1, R29 ;  /* 0x00000001251d7824 */ /* 0x000fc400078e021d */
[C---:B------:R-:W-:Y:S02]  /*0f80*/  IMAD.IADD R30, R37.reuse, 0x1, R30 ;  /* 0x00000001251e7824 */ /* 0x040fe400078e021e */
[C---:B------:R-:W-:Y:S02]  /*0f90*/  IMAD.IADD R32, R37.reuse, 0x1, R32 ;  /* 0x0000000125207824 */ /* 0x040fe400078e0220 */
[C---:B------:R-:W-:Y:S02]  /*0fa0*/  IMAD.IADD R33, R37.reuse, 0x1, R33 ;  /* 0x0000000125217824 */ /* 0x040fe400078e0221 */
[----:B------:R-:W-:Y:S01]  /*0fb0*/  IMAD.WIDE.U32 R38, R37, 0x8, R38 ;  /* 0x0000000825267825 */ /* 0x000fe200078e0026 */
[----:B------:R-:W-:Y:S06]  /*0fc0*/  @P0 BRA `(.L_x_38) ;  /* 0xfffffff000b40947 */ /* 0x000fec000383ffff */
[----:B------:R-:W-:Y:S05]  /*0fd0*/  BSYNC.RECONVERGENT B6 ;  /* 0x0000000000067941 */ /* 0x000fea0003800200 */
.L_x_21:
[----:B------:R-:W0:Y:S02]  /*0fe0*/  LDCU UR4, c[0x0][0x38c] ;  /* 0x00007180ff0477ac */ /* 0x000e240008000800 */
[----:B0-----:R-:W-:-:S06]  /*0ff0*/  ULOP3.LUT UR4, UR4, 0x7ffffff0, URZ, 0xc0, !UPT ;  /* 0x7ffffff004047892 */ /* 0x001fcc000f8ec0ff */
[----:B------:R-:W-:-:S07]  /*1000*/  IMAD.U32 R19, RZ, RZ, UR4 ;  /* 0x00000004ff137e24 */ /* 0x000fce000f8e00ff */
.L_x_20:
[----:B------:R-:W1:Y:S02]  /*1010*/  LDC R18, c[0x0][0x38c] ;  /* 0x0000e300ff127b82 */ /* 0x000e640000000800 */
[----:B-1----:R-:W-:-:S04]  /*1020*/  LOP3.LUT R0, R18, 0xf, RZ, 0xc0, !PT ;  /* 0x0000000f12007812 */ /* 0x002fc800078ec0ff */
[----:B------:R-:W-:-:S13]  /*1030*/  ISETP.NE.AND P0, PT, R0, RZ, PT ;  /* 0x000000ff0000720c */ /* 0x000fda0003f05270 */
[----:B------:R-:W-:Y:S05]  /*1040*/  @!P0 BRA `(.L_x_39) ;  /* 0x0000000c00ac8947 */ /* 0x000fea0003800000 */
[----:B------:R-:W-:-:S05]  /*1050*/  VIADD R0, R0, 0xffffffff ;  /* 0xffffffff00007836 */ /* 0x000fca0000000000 */
[----:B------:R-:W-:-:S13]  /*1060*/  ISETP.GE.U32.AND P0, PT, R0, 0x7, PT ;  /* 0x000000070000780c */ /* 0x000fda0003f06070 */
[----:B------:R-:W-:Y:S05]  /*1070*/  @!P0 BRA `(.L_x_40) ;  /* 0x0000000400c88947 */ /* 0x000fea0003800000 */
[----:B------:R-:W1:Y:S01]  /*1080*/  LDC.64 R8, c[0x0][0x380] ;  /* 0x0000e000ff087b82 */ /* 0x000e620000000a00 */
[----:B------:R-:W2:Y:S02]  /*1090*/  LDCU UR4, c[0x0][0x388] ;  /* 0x00007100ff0477ac */ /* 0x000ea40008000800 */
[----:B--2---:R-:W-:Y:S01]  /*10a0*/  IMAD R23, R19, UR4, R36 ;  /* 0x0000000413177c24 */ /* 0x004fe2000f8e0224 */
[----:B------:R-:W-:Y:S01]  /*10b0*/  MOV R17, 0x10 ;  /* 0x0000001000117802 */ /* 0x000fe20000000f00 */
[----:B------:R-:W2:Y:S02]  /*10c0*/  LDCU.64 UR4, c[0x4][URZ] ;  /* 0x01000000ff0477ac */ /* 0x000ea40008000a00 */
[----:B-1----:R-:W-:-:S06]  /*10d0*/  IMAD.WIDE.U32 R8, R23, 0x8, R8 ;  /* 0x0000000817087825 */ /* 0x002fcc00078e0008 */
[----:B0-----:R-:W3:Y:S01]  /*10e0*/  LDG.E.64 R8, desc[UR36][R8.64] ;  /* 0x0000002408087981 */ /* 0x001ee2000c1e1b00 */
[----:B------:R0:W1:Y:S01]  /*10f0*/  LDC.64 R10, c[0x4][R17] ;  /* 0x01000000110a7b82 */ /* 0x0000620000000a00 */
[----:B------:R-:W-:Y:S01]  /*1100*/  MOV R6, R16 ;  /* 0x0000001000067202 */ /* 0x000fe20000000f00 */
[----:B------:R-:W-:Y:S01]  /*1110*/  IMAD.MOV.U32 R7, RZ, RZ, R2 ;  /* 0x000000ffff077224 */ /* 0x000fe200078e0002 */
[----:B--2---:R-:W-:Y:S01]  /*1120*/  MOV R4, UR4 ;  /* 0x0000000400047c02 */ /* 0x004fe20008000f00 */
[----:B------:R-:W-:Y:S01]  /*1130*/  IMAD.U32 R5, RZ, RZ, UR5 ;  /* 0x00000005ff057e24 */ /* 0x000fe2000f8e00ff */
[----:B-1-3--:R0:W-:Y:S06]  /*1140*/  STL.64 [R1], R8 ;  /* 0x0000000801007387 */ /* 0x00a1ec0000100a00 */
[----:B------:R-:W-:-:S07]  /*1150*/  LEPC R20, `(.L_x_41) ;  /* 0x000000001014794e */ /* 0x000fce0000000000 */
[----:B0-----:R-:W-:Y:S05]  /*1160*/  CALL.ABS.NOINC R10 ;  /* 0x000000000a007343 */ /* 0x001fea0003c00000 */
.L_x_41:
[----:B------:R-:W0:Y:S01]  /*1170*/  LDC.64 R8, c[0x0][0x380] ;  /* 0x0000e000ff087b82 */ /* 0x000e220000000a00 */
[----:B------:R-:W1:Y:S02]  /*1180*/  LDCU UR4, c[0x0][0x388] ;  /* 0x00007100ff0477ac */ /* 0x000e640008000800 */
[----:B-1----:R-:W-:-:S05]  /*1190*/  IADD3 R23, PT, PT, R23, UR4, RZ ;  /* 0x0000000417177c10 */ /* 0x002fca000fffe0ff */
[----:B------:R1:W2:Y:S01]  /*11a0*/  LDC.64 R10, c[0x4][R17] ;  /* 0x01000000110a7b82 */ /* 0x0002a20000000a00 */
[----:B------:R-:W3:Y:S01]  /*11b0*/  LDCU.64 UR4, c[0x4][URZ] ;  /* 0x01000000ff0477ac */ /* 0x000ee20008000a00 */
[----:B0-----:R-:W-:-:S06]  /*11c0*/  IMAD.WIDE.U32 R8, R23, 0x8, R8 ;  /* 0x0000000817087825 */ /* 0x001fcc00078e0008 */
[----:B------:R-:W4:Y:S01]  /*11d0*/  LDG.E.64 R8, desc[UR36][R8.64] ;  /* 0x0000002408087981 */ /* 0x000f22000c1e1b00 */
[----:B------:R-:W-:Y:S01]  /*11e0*/  IMAD.MOV.U32 R6, RZ, RZ, R16 ;  /* 0x000000ffff067224 */ /* 0x000fe200078e0010 */
[----:B------:R-:W-:Y:S01]  /*11f0*/  MOV R7, R2 ;  /* 0x0000000200077202 */ /* 0x000fe20000000f00 */
[----:B---3--:R-:W-:Y:S01]  /*1200*/  IMAD.U32 R4, RZ, RZ, UR4 ;  /* 0x00000004ff047e24 */ /* 0x008fe2000f8e00ff */
[----:B------:R-:W-:Y:S01]  /*1210*/  MOV R5, UR5 ;  /* 0x0000000500057c02 */ /* 0x000fe20008000f00 */
[----:B--2-4-:R1:W-:Y:S06]  /*1220*/  STL.64 [R1], R8 ;  /* 0x0000000801007387 */ /* 0x0143ec0000100a00 */
[----:B------:R-:W-:-:S07]  /*1230*/  LEPC R20, `(.L_x_42) ;  /* 0x000000001014794e */ /* 0x000fce0000000000 */
[----:B-1----:R-:W-:Y:S05]  /*1240*/  CALL.ABS.NOINC R10 ;  /* 0x000000000a007343 */ /* 0x002fea0003c00000 */
.L_x_42:
[----:B------:R-:W0:Y:S01]  /*1250*/  LDC.64 R8, c[0x0][0x380] ;  /* 0x0000e000ff087b82 */ /* 0x000e220000000a00 */
[----:B------:R-:W1:Y:S02]  /*1260*/  LDCU UR4, c[0x0][0x388] ;  /* 0x00007100ff0477ac */ /* 0x000e640008000800 */
[----:B-1----:R-:W-:-:S05]  /*1270*/  VIADD R23, R23, UR4 ;  /* 0x0000000417177c36 */ /* 0x002fca0008000000 */
[----:B------:R1:W2:Y:S01]  /*1280*/  LDC.64 R10, c[0x4][R17] ;  /* 0x01000000110a7b82 */ /* 0x0002a20000000a00 */
[----:B------:R-:W3:Y:S01]  /*1290*/  LDCU.64 UR4, c[0x4][URZ] ;  /* 0x01000000ff0477ac */ /* 0x000ee20008000a00 */
[----:B0-----:R-:W-:-:S06]  /*12a0*/  IMAD.WIDE.U32 R8, R23, 0x8, R8 ;  /* 0x0000000817087825 */ /* 0x001fcc00078e0008 */
[----:B------:R-:W4:Y:S01]  /*12b0*/  LDG.E.64 R8, desc[UR36][R8.64] ;  /* 0x0000002408087981 */ /* 0x000f22000c1e1b00 */
[----:B------:R-:W-:Y:S01]  /*12c0*/  MOV R6, R16 ;  /* 0x0000001000067202 */ /* 0x000fe20000000f00 */
[----:B------:R-:W-:Y:S01]  /*12d0*/  IMAD.MOV.U32 R7, RZ, RZ, R2 ;  /* 0x000000ffff077224 */ /* 0x000fe200078e0002 */
[----:B---3--:R-:W-:Y:S01]  /*12e0*/  MOV R4, UR4 ;  /* 0x0000000400047c02 */ /* 0x008fe20008000f00 */
[----:B------:R-:W-:Y:S01]  /*12f0*/  IMAD.U32 R5, RZ, RZ, UR5 ;  /* 0x00000005ff057e24 */ /* 0x000fe2000f8e00ff */
[----:B--2-4-:R1:W-:Y:S06]  /*1300*/  STL.64 [R1], R8 ;  /* 0x0000000801007387 */ /* 0x0143ec0000100a00 */
[----:B------:R-:W-:-:S07]  /*1310*/  LEPC R20, `(.L_x_43) ;  /* 0x000000001014794e */ /* 0x000fce0000000000 */
[----:B-1----:R-:W-:Y:S05]  /*1320*/  CALL.ABS.NOINC R10 ;  /* 0x000000000a007343 */ /* 0x002fea0003c00000 */
.L_x_43:
        /* <DEDUP_REMOVED lines=14> */
.L_x_44:
        /* <DEDUP_REMOVED lines=14> */
.L_x_45:
        /* <DEDUP_REMOVED lines=14> */
.L_x_46:
        /* <DEDUP_REMOVED lines=14> */
.L_x_47:
        /* <DEDUP_REMOVED lines=14> */
.L_x_48:
[----:B------:R-:W-:-:S07]  /*1790*/  VIADD R19, R19, 0x8 ;  /* 0x0000000813137836 */ /* 0x000fce0000000000 */
.L_x_40:
[----:B------:R-:W-:-:S04]  /*17a0*/  LOP3.LUT R0, R18, 0x7, RZ, 0xc0, !PT ;  /* 0x0000000712007812 */ /* 0x000fc800078ec0ff */
[----:B------:R-:W-:-:S13]  /*17b0*/  ISETP.NE.AND P0, PT, R0, RZ, PT ;  /* 0x000000ff0000720c */ /* 0x000fda0003f05270 */
[----:B------:R-:W-:Y:S05]  /*17c0*/  @!P0 BRA `(.L_x_39) ;  /* 0x0000000400cc8947 */ /* 0x000fea0003800000 */
[----:B------:R-:W-:-:S04]  /*17d0*/  IADD3 R0, PT, PT, R0, -0x1, RZ ;  /* 0xffffffff00007810 */ /* 0x000fc80007ffe0ff */
        /* <DEDUP_REMOVED lines=10> */
[----:B------:R-:W-:Y:S01]  /*1880*/  IMAD.MOV.U32 R6, RZ, RZ, R16 ;  /* 0x000000ffff067224 */ /* 0x000fe200078e0010 */
[----:B------:R-:W-:Y:S01]  /*1890*/  MOV R7, R2 ;  /* 0x0000000200077202 */ /* 0x000fe20000000f00 */
[----:B--2---:R-:W-:Y:S01]  /*18a0*/  IMAD.U32 R4, RZ, RZ, UR4 ;  /* 0x00000004ff047e24 */ /* 0x004fe2000f8e00ff */
[----:B------:R-:W-:Y:S01]  /*18b0*/  MOV R5, UR5 ;  /* 0x0000000500057c02 */ /* 0x000fe20008000f00 */
[----:B-1-3--:R0:W-:Y:S06]  /*18c0*/  STL.64 [R1], R8 ;  /* 0x0000000801007387 */ /* 0x00a1ec0000100a00 */
[----:B------:R-:W-:-:S07]  /*18d0*/  LEPC R20, `(.L_x_50) ;  /* 0x000000001014794e */ /* 0x000fce0000000000 */
[----:B0-----:R-:W-:Y:S05]  /*18e0*/  CALL.ABS.NOINC R10 ;  /* 0x000000000a007343 */ /* 0x001fea0003c00000 */
.L_x_50:
        /* <DEDUP_REMOVED lines=14> */
.L_x_51:
        /* <DEDUP_REMOVED lines=14> */
.L_x_52:
        /* <DEDUP_REMOVED lines=14> */
.L_x_53:
[----:B------:R-:W-:-:S07]  /*1b90*/  IADD3 R19, PT, PT, R19, 0x4, RZ ;  /* 0x0000000413137810 */ /* 0x000fce0007ffe0ff */
.L_x_49:
[----:B------:R-:W-:-:S04]  /*1ba0*/  LOP3.LUT R18, R18, 0x3, RZ, 0xc0, !PT ;  /* 0x0000000312127812 */ /* 0x000fc800078ec0ff */
[----:B------:R-:W-:-:S13]  /*1bb0*/  ISETP.NE.AND P0, PT, R18, RZ, PT ;  /* 0x000000ff1200720c */ /* 0x000fda0003f05270 */
        /* <DEDUP_REMOVED lines=9> */
[----:B------:R-:W-:Y:S01]  /*1c50*/  ISETP.NE.AND P0, PT, R18, 0x1, PT ;  /* 0x000000011200780c */ /* 0x000fe20003f05270 */
[----:B------:R-:W-:Y:S01]  /*1c60*/  IMAD.MOV.U32 R6, RZ, RZ, R16 ;  /* 0x000000ffff067224 */ /* 0x000fe200078e0010 */
[----:B------:R-:W-:Y:S02]  /*1c70*/  MOV R7, R2 ;  /* 0x0000000200077202 */ /* 0x000fe40000000f00 */
[----:B------:R-:W-:Y:S01]  /*1c80*/  P2R R0, PR, RZ, 0x1 ;  /* 0x00000001ff007803 */ /* 0x000fe20000000000 */
[----:B--2---:R-:W-:Y:S01]  /*1c90*/  IMAD.U32 R4, RZ, RZ, UR4 ;  /* 0x00000004ff047e24 */ /* 0x004fe2000f8e00ff */
[----:B------:R-:W-:Y:S01]  /*1ca0*/  MOV R5, UR5 ;  /* 0x0000000500057c02 */ /* 0x000fe20008000f00 */
[----:B-1-3--:R0:W-:Y:S06]  /*1cb0*/  STL.64 [R1], R8 ;  /* 0x0000000801007387 */ /* 0x00a1ec0000100a00 */
[----:B------:R-:W-:-:S07]  /*1cc0*/  LEPC R20, `(.L_x_54) ;  /* 0x000000001014794e */ /* 0x000fce0000000000 */
[----:B0-----:R-:W-:Y:S05]  /*1cd0*/  CALL.ABS.NOINC R10 ;  /* 0x000000000a007343 */ /* 0x001fea0003c00000 */
.L_x_54:
[----:B------:R-:W-:-:S13]  /*1ce0*/  ISETP.NE.AND P6, PT, R18, 0x1, PT ;  /* 0x000000011200780c */ /* 0x000fda0003fc5270 */
[----:B------:R-:W-:Y:S05]  /*1cf0*/  @!P6 BRA `(.L_x_39) ;  /* 0x000000000080e947 */ /* 0x000fea0003800000 */
[----:B------:R-:W0:Y:S01]  /*1d00*/  LDC.64 R8, c[0x0][0x380] ;  /* 0x0000e000ff087b82 */ /* 0x000e220000000a00 */
[----:B------:R-:W1:Y:S02]  /*1d10*/  LDCU UR4, c[0x0][0x388] ;  /* 0x00007100ff0477ac */ /* 0x000e640008000800 */
[----:B-1----:R-:W-:-:S05]  /*1d20*/  VIADD R19, R19, UR4 ;  /* 0x0000000413137c36 */ /* 0x002fca0008000000 */
[----:B------:R1:W2:Y:S01]  /*1d30*/  LDC.64 R10, c[0x4][R17] ;  /* 0x01000000110a7b82 */ /* 0x0002a20000000a00 */
[----:B------:R-:W3:Y:S01]  /*1d40*/  LDCU.64 UR4, c[0x4][URZ] ;  /* 0x01000000ff0477ac */ /* 0x000ee20008000a00 */
[----:B0-----:R-:W-:-:S06]  /*1d50*/  IMAD.WIDE.U32 R8, R19, 0x8, R8 ;  /* 0x0000000813087825 */ /* 0x001fcc00078e0008 */
[----:B------:R-:W4:Y:S01]  /*1d60*/  LDG.E.64 R8, desc[UR36][R8.64] ;  /* 0x0000002408087981 */ /* 0x000f22000c1e1b00 */
[----:B------:R-:W-:Y:S01]  /*1d70*/  ISETP.NE.AND P0, PT, R18, 0x2, PT ;  /* 0x000000021200780c */ /* 0x000fe20003f05270 */
[----:B------:R-:W-:Y:S01]  /*1d80*/  IMAD.MOV.U32 R7, RZ, RZ, R2 ;  /* 0x000000ffff077224 */ /* 0x000fe200078e0002 */
[----:B------:R-:W-:Y:S02]  /*1d90*/  MOV R6, R16 ;  /* 0x0000001000067202 */ /* 0x000fe40000000f00 */
[----:B------:R-:W-:Y:S02]  /*1da0*/  P2R R0, PR, RZ, 0x1 ;  /* 0x00000001ff007803 */ /* 0x000fe40000000000 */
[----:B---3--:R-:W-:Y:S01]  /*1db0*/  MOV R4, UR4 ;  /* 0x0000000400047c02 */ /* 0x008fe20008000f00 */
[----:B------:R-:W-:Y:S01]  /*1dc0*/  IMAD.U32 R5, RZ, RZ, UR5 ;  /* 0x00000005ff057e24 */ /* 0x000fe2000f8e00ff */
[----:B--2-4-:R1:W-:Y:S06]  /*1dd0*/  STL.64 [R1], R8 ;  /* 0x0000000801007387 */ /* 0x0143ec0000100a00 */
[----:B------:R-:W-:-:S07]  /*1de0*/  LEPC R20, `(.L_x_55) ;  /* 0x000000001014794e */ /* 0x000fce0000000000 */
[----:B-1----:R-:W-:Y:S05]  /*1df0*/  CALL.ABS.NOINC R10 ;  /* 0x000000000a007343 */ /* 0x002fea0003c00000 */
.L_x_55:
[----:B------:R-:W-:-:S13]  /*1e00*/  ISETP.NE.AND P6, PT, R18, 0x2, PT ;  /* 0x000000021200780c */ /* 0x000fda0003fc5270 */
[----:B------:R-:W-:Y:S05]  /*1e10*/  @!P6 BRA `(.L_x_39) ;  /* 0x000000000038e947 */ /* 0x000fea0003800000 */
        /* <DEDUP_REMOVED lines=14> */
.L_x_39:
[----:B------:R-:W-:Y:S01]  /*1f00*/  MOV R0, 0x10 ;  /* 0x0000001000007802 */ /* 0x000fe20000000f00 */
[----:B------:R-:W1:Y:S01]  /*1f10*/  LDCU.64 UR4, c[0x4][0x8] ;  /* 0x01000100ff0477ac */ /* 0x000e620008000a00 */
[----:B------:R-:W-:Y:S02]  /*1f20*/  CS2R R6, SRZ ;  /* 0x0000000000067805 */ /* 0x000fe4000001ff00 */
[----:B------:R2:W3:Y:S01]  /*1f30*/  LDC.64 R8, c[0x4][R0] ;  /* 0x0100000000087b82 */ /* 0x0004e20000000a00 */
[----:B-1----:R-:W-:Y:S01]  /*1f40*/  IMAD.U32 R4, RZ, RZ, UR4 ;  /* 0x00000004ff047e24 */ /* 0x002fe2000f8e00ff */
[----:B--2---:R-:W-:-:S07]  /*1f50*/  MOV R5, UR5 ;  /* 0x0000000500057c02 */ /* 0x004fce0008000f00 */
[----:B------:R-:W-:-:S07]  /*1f60*/  LEPC R20, `(.L_x_56) ;  /* 0x000000001014794e */ /* 0x000fce0000000000 */
[----:B0--3--:R-:W-:Y:S05]  /*1f70*/  CALL.ABS.NOINC R8 ;  /* 0x0000000008007343 */ /* 0x009fea0003c00000 */
.L_x_56:
[----:B------:R-:W0:Y:S01]  /*1f80*/  LDCU UR4, c[0x0][0x388] ;  /* 0x00007100ff0477ac */ /* 0x000e220008000800 */
[----:B------:R-:W-:-:S05]  /*1f90*/  VIADD R36, R36, 0x1 ;  /* 0x0000000124247836 */ /* 0x000fca0000000000 */
[----:B0-----:R-:W-:-:S13]  /*1fa0*/  ISETP.NE.AND P0, PT, R36, UR4, PT ;  /* 0x0000000424007c0c */ /* 0x001fda000bf05270 */
[----:B------:R-:W-:Y:S05]  /*1fb0*/  @!P0 EXIT ;  /* 0x000000000000894d */ /* 0x000fea0003800000 */
[----:B------:R-:W-:Y:S05]  /*1fc0*/  BRA `(.L_x_57) ;  /* 0xffffffe000487947 */ /* 0x000fea000383ffff */
.L_x_19:
[C---:B------:R-:W-:Y:S02]  /*1fd0*/  IADD3 R0, PT, PT, R17.reuse, -0x1, RZ ;  /* 0xffffffff11007810 */ /* 0x040fe40007ffe0ff */
[----:B------:R-:W-:Y:S02]  /*1fe0*/  LOP3.LUT R16, R17, 0x3, RZ, 0xc0, !PT ;  /* 0x0000000311107812 */ /* 0x000fe400078ec0ff */
[----:B------:R-:W-:-:S13]  /*1ff0*/  ISETP.GE.U32.AND P0, PT, R0, 0x3, PT ;  /* 0x000000030000780c */ /* 0x000fda0003f06070 */
[----:B------:R-:W-:Y:S05]  /*2000*/  @!P0 BRA `(.L_x_58) ;  /* 0x0000000000988947 */ /* 0x000fea0003800000 */
[----:B------:R-:W-:Y:S01]  /*2010*/  BSSY.RECONVERGENT B6, `(.L_x_58) ;  /* 0x0000025000067945 */ /* 0x000fe20003800200 */
[----:B------:R-:W-:Y:S01]  /*2020*/  LOP3.LUT R17, R17, 0x7ffffffc, RZ, 0xc0, !PT ;  /* 0x7ffffffc11117812 */ /* 0x000fe200078ec0ff */
[----:B------:R-:W-:-:S07]  /*2030*/  IMAD.MOV.U32 R18, RZ, RZ, RZ ;  /* 0x000000ffff127224 */ /* 0x000fce00078e00ff */
.L_x_63:
[----:B------:R-:W-:Y:S01]  /*2040*/  MOV R2, 0x10 ;  /* 0x0000001000027802 */ /* 0x000fe20000000f00 */
[----:B------:R-:W0:Y:S01]  /*2050*/  LDCU.64 UR4, c[0x4][0x8] ;  /* 0x01000100ff0477ac */ /* 0x000e220008000a00 */
[----:B------:R-:W-:Y:S02]  /*2060*/  IADD3 R18, PT, PT, R18, 0x4, RZ ;  /* 0x0000000412127810 */ /* 0x000fe40007ffe0ff */
[----:B------:R-:W-:Y:S01]  /*2070*/  CS2R R6, SRZ ;  /* 0x0000000000067805 */ /* 0x000fe2000001ff00 */
[----:B------:R1:W2:Y:S01]  /*2080*/  LDC.64 R8, c[0x4][R2] ;  /* 0x0100000002087b82 */ /* 0x0002a20000000a00 */
[----:B------:R-:W-:-:S04]  /*2090*/  ISETP.NE.AND P0, PT, R18, R17, PT ;  /* 0x000000111200720c */ /* 0x000fc80003f05270 */
[----:B------:R-:W-:Y:S01]  /*20a0*/  P2R R19, PR, RZ, 0x1 ;  /* 0x00000001ff137803 */ /* 0x000fe20000000000 */
[----:B0-----:R-:W-:Y:S01]  /*20b0*/  IMAD.U32 R4, RZ, RZ, UR4 ;  /* 0x00000004ff047e24 */ /* 0x001fe2000f8e00ff */
[----:B-1----:R-:W-:-:S07]  /*20c0*/  MOV R5, UR5 ;  /* 0x0000000500057c02 */ /* 0x002fce0008000f00 */
[----:B------:R-:W-:-:S07]  /*20d0*/  LEPC R20, `(.L_x_59) ;  /* 0x000000001014794e */ /* 0x000fce0000000000 */
[----:B--2---:R-:W-:Y:S05]  /*20e0*/  CALL.ABS.NOINC R8 ;  /* 0x0000000008007343 */ /* 0x004fea0003c00000 */
.L_x_59:
[----:B------:R0:W1:Y:S01]  /*20f0*/  LDC.64 R8, c[0x4][R2] ;  /* 0x0100000002087b82 */ /* 0x0000620000000a00 */
[----:B------:R-:W2:Y:S01]  /*2100*/  LDCU.64 UR4, c[0x4][0x8] ;  /* 0x01000100ff0477ac */ /* 0x000ea20008000a00 */
[----:B------:R-:W-:Y:S01]  /*2110*/  CS2R R6, SRZ ;  /* 0x0000000000067805 */ /* 0x000fe2000001ff00 */
[----:B--2---:R-:W-:Y:S01]  /*2120*/  IMAD.U32 R4, RZ, RZ, UR4 ;  /* 0x00000004ff047e24 */ /* 0x004fe2000f8e00ff */
[----:B0-----:R-:W-:-:S07]  /*2130*/  MOV R5, UR5 ;  /* 0x0000000500057c02 */ /* 0x001fce0008000f00 */
[----:B------:R-:W-:-:S07]  /*2140*/  LEPC R20, `(.L_x_60) ;  /* 0x000000001014794e */ /* 0x000fce0000000000 */
[----:B-1----:R-:W-:Y:S05]  /*2150*/  CALL.ABS.NOINC R8 ;  /* 0x0000000008007343 */ /* 0x002fea0003c00000 */
.L_x_60:
[----:B------:R0:W1:Y:S01]  /*2160*/  LDC.64 R8, c[0x4][R2] ;  /* 0x0100000002087b82 */ /* 0x0000620000000a00 */
[----:B------:R-:W2:Y:S01]  /*2170*/  LDCU.64 UR4, c[0x4][0x8] ;  /* 0x01000100ff0477ac */ /* 0x000ea20008000a00 */
[----:B------:R-:W-:Y:S01]  /*2180*/  CS2R R6, SRZ ;  /* 0x0000000000067805 */ /* 0x000fe2000001ff00 */
[----:B--2---:R-:W-:Y:S01]  /*2190*/  IMAD.U32 R4, RZ, RZ, UR4 ;  /* 0x00000004ff047e24 */ /* 0x004fe2000f8e00ff */
[----:B0-----:R-:W-:-:S07]  /*21a0*/  MOV R5, UR5 ;  /* 0x0000000500057c02 */ /* 0x001fce0008000f00 */
[----:B------:R-:W-:-:S07]  /*21b0*/  LEPC R20, `(.L_x_61) ;  /* 0x000000001014794e */ /* 0x000fce0000000000 */
[----:B-1----:R-:W-:Y:S05]  /*21c0*/  CALL.ABS.NOINC R8 ;  /* 0x0000000008007343 */ /* 0x002fea0003c00000 */
.L_x_61:
[----:B------:R-:W0:Y:S01]  /*21d0*/  LDC.64 R2, c[0x4][R2] ;  /* 0x0100000002027b82 */ /* 0x000e220000000a00 */
[----:B------:R-:W1:Y:S01]  /*21e0*/  LDCU.64 UR4, c[0x4][0x8] ;  /* 0x01000100ff0477ac */ /* 0x000e620008000a00 */
[----:B------:R-:W-:Y:S01]  /*21f0*/  CS2R R6, SRZ ;  /* 0x0000000000067805 */ /* 0x000fe2000001ff00 */
[----:B-1----:R-:W-:Y:S01]  /*2200*/  IMAD.U32 R4, RZ, RZ, UR4 ;  /* 0x00000004ff047e24 */ /* 0x002fe2000f8e00ff */
[----:B------:R-:W-:-:S07]  /*2210*/  MOV R5, UR5 ;  /* 0x0000000500057c02 */ /* 0x000fce0008000f00 */
[----:B------:R-:W-:-:S07]  /*2220*/  LEPC R20, `(.L_x_62) ;  /* 0x000000001014794e */ /* 0x000fce0000000000 */
[----:B0-----:R-:W-:Y:S05]  /*2230*/  CALL.ABS.NOINC R2 ;  /* 0x0000000002007343 */ /* 0x001fea0003c00000 */
.L_x_62:
[----:B------:R-:W-:-:S13]  /*2240*/  ISETP.NE.AND P6, PT, R19, RZ, PT ;  /* 0x000000ff1300720c */ /* 0x000fda0003fc5270 */
[----:B------:R-:W-:Y:S05]  /*2250*/  @P6 BRA `(.L_x_63) ;  /* 0xfffffffc00786947 */ /* 0x000fea000383ffff */
[----:B------:R-:W-:Y:S05]  /*2260*/  BSYNC.RECONVERGENT B6 ;  /* 0x0000000000067941 */ /* 0x000fea0003800200 */
.L_x_58:
[----:B------:R-:W-:-:S13]  /*2270*/  ISETP.NE.AND P0, PT, R16, RZ, PT ;  /* 0x000000ff1000720c */ /* 0x000fda0003f05270 */
[----:B------:R-:W-:Y:S05]  /*2280*/  @!P0 EXIT ;  /* 0x000000000000894d */ /* 0x000fea0003800000 */
[----:B------:R-:W-:-:S07]  /*2290*/  IMAD.MOV.U32 R17, RZ, RZ, RZ ;  /* 0x000000ffff117224 */ /* 0x000fce00078e00ff */
.L_x_65:
        /* <DEDUP_REMOVED lines=11> */
.L_x_64:
[----:B------:R-:W-:-:S13]  /*2350*/  ISETP.NE.AND P6, PT, R18, RZ, PT ;  /* 0x000000ff1200720c */ /* 0x000fda0003fc5270 */
[----:B------:R-:W-:Y:S05]  /*2360*/  @P6 BRA `(.L_x_65) ;  /* 0xfffffffc00cc6947 */ /* 0x000fea000383ffff */
[----:B------:R-:W-:Y:S05]  /*2370*/  EXIT ;  /* 0x000000000000794d */ /* 0x000fea0003800000 */
.L_x_66:
        /* <DEDUP_REMOVED lines=16> */
.L_x_70:


//--------------------- .nv.global.init           --------------------------
	.section	.nv.global.init,"aw",@progbits
.nv.global.init:
	.type		$str$1,@object
	.size		$str$1,($str - $str$1)
$str$1:
        /*0000*/ 	.byte	0x0a, 0x00
	.type		$str,@object
	.size		$str,(.L_0 - $str)
$str:
        /*0002*/ 	.byte	0x25, 0x66, 0x20, 0x00
.L_0:


//--------------------- .nv.shared.reserved.0     --------------------------
	.section	.nv.shared.reserved.0,"aw",@nobits
	.weak		__nv_reservedSMEM_offset_0_alias
	.size		__nv_reservedSMEM_offset_0_alias, 0, 64
	.other		__nv_reservedSMEM_offset_0_alias,@"STO_CUDA_RESERVED_SHARED STV_DEFAULT"
__nv_reservedSMEM_offset_0_alias:
	.zero		0
	.zero		64


//--------------------- .nv.constant0._Z9gpu_houseP13cublasContextiiiPdS1_S1_ --------------------------
	.section	.nv.constant0._Z9gpu_houseP13cublasContextiiiPdS1_S1_,"a",@progbits
	.sectionflags	@""
	.align	4
.nv.constant0._Z9gpu_houseP13cublasContextiiiPdS1_S1_:
	.zero		944


//--------------------- .nv.constant0._Z9print_ptrPdii --------------------------
	.section	.nv.constant0._Z9print_ptrPdii,"a",@progbits
	.sectionflags	@""
	.align	4
.nv.constant0._Z9print_ptrPdii:
	.zero		912


//--------------------- SYMBOLS --------------------------

	.type		.nv.reservedSmem.offset0,@object
	.size		.nv.reservedSmem.offset0,0x4
	.type		vprintf,@function
